	.target	sm_100a

	.elftype	@"ET_EXEC"


//--------------------- .note.nv.tkinfo           --------------------------
	.section	.note.nv.tkinfo,"",@"SHT_NOTE"
	.sectionflags	@"SHF_NOTE_NV_TKINFO"
	.tkinfo
        /*0018*/ 	.word	0x00000002
        /*0030*/ 	.string	""
        /*0030*/ 	.string	"ptxas"
        /*0030*/ 	.string	"Cuda compilation tools, release 13.0, V13.0.88"
        /*0030*/ 	.string	"Build cuda_13.0.r13.0/compiler.36424714_0"
        /*0030*/ 	.string	"-arch sm_100a -m 64 "



//--------------------- .note.nv.cuinfo           --------------------------
	.section	.note.nv.cuinfo,"",@"SHT_NOTE"
	.sectionflags	@"SHF_NOTE_NV_CUINFO"
        /*0018*/ 	.short	0x0002
        /*001a*/ 	.short	0x0064
        /*001c*/ 	.short	0x0082
	.zero		2


//--------------------- .nv.info                  --------------------------
	.section	.nv.info,"",@"SHT_CUDA_INFO"
	.align	4


	//----- nvinfo : EIATTR_REGCOUNT
	.align		4
        /*0000*/ 	.byte	0x04, 0x2f
        /*0002*/ 	.short	(.L_19 - .L_18)
	.align		4
.L_18:
        /*0004*/ 	.word	index@(_ZN7cutlass13device_kernelINS_4gemm6kernel13GemmUniversalIN4cute5tupleIJiiiiEEENS1_10collective13CollectiveMmaINS1_35MainloopSm100TmaUmmaWarpSpecializedILi3ELi2ELi4ENS5_IJNS4_1CILi1EEENSA_ILi2EEESB_EEEEENS5_IJNSA_ILi64EEESF_NSA_ILi128EEEEEENS_10tfloat32_tENS5_IJlSB_lEEESI_SJ_NS4_8TiledMMAINS4_8MMA_AtomIJNS4_17SM100_MMA_TF32_SSISI_SI_fLi64ELi64ELNS4_4UMMA5MajorE0ELSO_0ELNSN_7ScaleInE0ELSP_0EEEEEENS4_6LayoutINS5_IJSB_SB_SB_EEENS5_IJNSA_ILi0EEESU_SU_EEEEENS5_IJNS4_10UnderscoreESX_SX_EEEEENS4_23SM90_TMA_LOAD_MULTICASTENS4_14ComposedLayoutINS4_7SwizzleILi3ELi4ELi3EEENS4_18smem_ptr_flag_bitsILi32EEENSS_INS5_IJNSA_ILi8EEENSA_ILi32EEEEEENS5_IJS17_SB_EEEEEEEvNS4_8identityENS4_13SM90_TMA_LOADES1B_vS1C_EENS_8epilogue10collective18CollectiveEpilogueINS1F_23Sm100TmaWarpSpecializedILi3ELi2ELi16ELb1ELb0EEEJSH_NS5_IJNSS_ISF_SB_EENSS_IS17_SB_EEEEESI_SJ_SI_SJ_NS1F_6fusion15FusionCallbacksIS1J_NS1N_17LinearCombinationISI_fSI_fLNS_15FloatRoundStyleE2EEESH_S1M_JEEENS4_5SM1004TMEM4LOAD26SM100_TMEM_LOAD_16dp128b8xES1D_S1B_NS4_17SM75_U32x4_LDSM_NENS4_14SM90_TMA_STOREES1B_NS4_17SM90_U32x4_STSM_NENS4_39AutoVectorizingCopyWithAssumedAlignmentILi128EEEEEEvvEEEEvNT_6ParamsE)
        /*0008*/ 	.word	0x00000050


	//----- nvinfo : EIATTR_FRAME_SIZE
	.align		4
.L_19:
        /*000c*/ 	.byte	0x04, 0x11
        /*000e*/ 	.short	(.L_21 - .L_20)
	.align		4
.L_20:
        /*0010*/ 	.word	index@($__internal_2_$__cuda_sm10x_tcgen05_guardrail_trap_unallocated_columns_being_dealloced)
        /*0014*/ 	.word	0x00000000


	//----- nvinfo : EIATTR_FRAME_SIZE
	.align		4
.L_21:
        /*0018*/ 	.byte	0x04, 0x11
        /*001a*/ 	.short	(.L_23 - .L_22)
	.align		4
.L_22:
        /*001c*/ 	.word	index@($__internal_1_$__cuda_sm10x_tcgen05_guardrail_trap_phase_invalid_during_alloc)
        /*0020*/ 	.word	0x00000000


	//----- nvinfo : EIATTR_FRAME_SIZE
	.align		4
.L_23:
        /*0024*/ 	.byte	0x04, 0x11
        /*0026*/ 	.short	(.L_25 - .L_24)
	.align		4
.L_24:
        /*0028*/ 	.word	index@($__internal_0_$__cuda_sm10x_tcgen05_guardrail_trap_col_being_dealloced_not_returned_by_alloc)
        /*002c*/ 	.word	0x00000000


	//----- nvinfo : EIATTR_FRAME_SIZE
	.align		4
.L_25:
        /*0030*/ 	.byte	0x04, 0x11
        /*0032*/ 	.short	(.L_27 - .L_26)
	.align		4
.L_26:
        /*0034*/ 	.word	index@(_ZN7cutlass13device_kernelINS_4gemm6kernel13GemmUniversalIN4cute5tupleIJiiiiEEENS1_10collective13CollectiveMmaINS1_35MainloopSm100TmaUmmaWarpSpecializedILi3ELi2ELi4ENS5_IJNS4_1CILi1EEENSA_ILi2EEESB_EEEEENS5_IJNSA_ILi64EEESF_NSA_ILi128EEEEEENS_10tfloat32_tENS5_IJlSB_lEEESI_SJ_NS4_8TiledMMAINS4_8MMA_AtomIJNS4_17SM100_MMA_TF32_SSISI_SI_fLi64ELi64ELNS4_4UMMA5MajorE0ELSO_0ELNSN_7ScaleInE0ELSP_0EEEEEENS4_6LayoutINS5_IJSB_SB_SB_EEENS5_IJNSA_ILi0EEESU_SU_EEEEENS5_IJNS4_10UnderscoreESX_SX_EEEEENS4_23SM90_TMA_LOAD_MULTICASTENS4_14ComposedLayoutINS4_7SwizzleILi3ELi4ELi3EEENS4_18smem_ptr_flag_bitsILi32EEENSS_INS5_IJNSA_ILi8EEENSA_ILi32EEEEEENS5_IJS17_SB_EEEEEEEvNS4_8identityENS4_13SM90_TMA_LOADES1B_vS1C_EENS_8epilogue10collective18CollectiveEpilogueINS1F_23Sm100TmaWarpSpecializedILi3ELi2ELi16ELb1ELb0EEEJSH_NS5_IJNSS_ISF_SB_EENSS_IS17_SB_EEEEESI_SJ_SI_SJ_NS1F_6fusion15FusionCallbacksIS1J_NS1N_17LinearCombinationISI_fSI_fLNS_15FloatRoundStyleE2EEESH_S1M_JEEENS4_5SM1004TMEM4LOAD26SM100_TMEM_LOAD_16dp128b8xES1D_S1B_NS4_17SM75_U32x4_LDSM_NENS4_14SM90_TMA_STOREES1B_NS4_17SM90_U32x4_STSM_NENS4_39AutoVectorizingCopyWithAssumedAlignmentILi128EEEEEEvvEEEEvNT_6ParamsE)
        /*0038*/ 	.word	0x00000000


	//----- nvinfo : EIATTR_MIN_STACK_SIZE
	.align		4
.L_27:
        /*003c*/ 	.byte	0x04, 0x12
        /*003e*/ 	.short	(.L_29 - .L_28)
	.align		4
.L_28:
        /*0040*/ 	.word	index@(_ZN7cutlass13device_kernelINS_4gemm6kernel13GemmUniversalIN4cute5tupleIJiiiiEEENS1_10collective13CollectiveMmaINS1_35MainloopSm100TmaUmmaWarpSpecializedILi3ELi2ELi4ENS5_IJNS4_1CILi1EEENSA_ILi2EEESB_EEEEENS5_IJNSA_ILi64EEESF_NSA_ILi128EEEEEENS_10tfloat32_tENS5_IJlSB_lEEESI_SJ_NS4_8TiledMMAINS4_8MMA_AtomIJNS4_17SM100_MMA_TF32_SSISI_SI_fLi64ELi64ELNS4_4UMMA5MajorE0ELSO_0ELNSN_7ScaleInE0ELSP_0EEEEEENS4_6LayoutINS5_IJSB_SB_SB_EEENS5_IJNSA_ILi0EEESU_SU_EEEEENS5_IJNS4_10UnderscoreESX_SX_EEEEENS4_23SM90_TMA_LOAD_MULTICASTENS4_14ComposedLayoutINS4_7SwizzleILi3ELi4ELi3EEENS4_18smem_ptr_flag_bitsILi32EEENSS_INS5_IJNSA_ILi8EEENSA_ILi32EEEEEENS5_IJS17_SB_EEEEEEEvNS4_8identityENS4_13SM90_TMA_LOADES1B_vS1C_EENS_8epilogue10collective18CollectiveEpilogueINS1F_23Sm100TmaWarpSpecializedILi3ELi2ELi16ELb1ELb0EEEJSH_NS5_IJNSS_ISF_SB_EENSS_IS17_SB_EEEEESI_SJ_SI_SJ_NS1F_6fusion15FusionCallbacksIS1J_NS1N_17LinearCombinationISI_fSI_fLNS_15FloatRoundStyleE2EEESH_S1M_JEEENS4_5SM1004TMEM4LOAD26SM100_TMEM_LOAD_16dp128b8xES1D_S1B_NS4_17SM75_U32x4_LDSM_NENS4_14SM90_TMA_STOREES1B_NS4_17SM90_U32x4_STSM_NENS4_39AutoVectorizingCopyWithAssumedAlignmentILi128EEEEEEvvEEEEvNT_6ParamsE)
        /*0044*/ 	.word	0x00000000
.L_29:


//--------------------- .nv.compat                --------------------------
	.section	.nv.compat,"",@"SHT_CUDA_COMPAT_INFO"
	.align	4
        /*0000*/ 	.byte	0x02, 0x09, 0x01, 0x00, 0x02, 0x02, 0x02, 0x00, 0x02, 0x05, 0x05, 0x00, 0x03, 0x07, 0x01, 0x01
        /*0010*/ 	.byte	0x02, 0x03, 0x01, 0x00, 0x02, 0x06, 0x01, 0x00, 0x04, 0x0b, 0x08, 0x00, 0x09, 0x00, 0x00, 0x00
        /*0020*/ 	.byte	0x00, 0x00, 0x00, 0x00


//--------------------- .nv.info._ZN7cutlass13device_kernelINS_4gemm6kernel13GemmUniversalIN4cute5tupleIJiiiiEEENS1_10collective13CollectiveMmaINS1_35MainloopSm100TmaUmmaWarpSpecializedILi3ELi2ELi4ENS5_IJNS4_1CILi1EEENSA_ILi2EEESB_EEEEENS5_IJNSA_ILi64EEESF_NSA_ILi128EEEEEENS_10tfloat32_tENS5_IJlSB_lEEESI_SJ_NS4_8TiledMMAINS4_8MMA_AtomIJNS4_17SM100_MMA_TF32_SSISI_SI_fLi64ELi64ELNS4_4UMMA5MajorE0ELSO_0ELNSN_7ScaleInE0ELSP_0EEEEEENS4_6LayoutINS5_IJSB_SB_SB_EEENS5_IJNSA_ILi0EEESU_SU_EEEEENS5_IJNS4_10UnderscoreESX_SX_EEEEENS4_23SM90_TMA_LOAD_MULTICASTENS4_14ComposedLayoutINS4_7SwizzleILi3ELi4ELi3EEENS4_18smem_ptr_flag_bitsILi32EEENSS_INS5_IJNSA_ILi8EEENSA_ILi32EEEEEENS5_IJS17_SB_EEEEEEEvNS4_8identityENS4_13SM90_TMA_LOADES1B_vS1C_EENS_8epilogue10collective18CollectiveEpilogueINS1F_23Sm100TmaWarpSpecializedILi3ELi2ELi16ELb1ELb0EEEJSH_NS5_IJNSS_ISF_SB_EENSS_IS17_SB_EEEEESI_SJ_SI_SJ_NS1F_6fusion15FusionCallbacksIS1J_NS1N_17LinearCombinationISI_fSI_fLNS_15FloatRoundStyleE2EEESH_S1M_JEEENS4_5SM1004TMEM4LOAD26SM100_TMEM_LOAD_16dp128b8xES1D_S1B_NS4_17SM75_U32x4_LDSM_NENS4_14SM90_TMA_STOREES1B_NS4_17SM90_U32x4_STSM_NENS4_39AutoVectorizingCopyWithAssumedAlignmentILi128EEEEEEvvEEEEvNT_6ParamsE --------------------------
	.section	.nv.info._ZN7cutlass13device_kernelINS_4gemm6kernel13GemmUniversalIN4cute5tupleIJiiiiEEENS1_10collective13CollectiveMmaINS1_35MainloopSm100TmaUmmaWarpSpecializedILi3ELi2ELi4ENS5_IJNS4_1CILi1EEENSA_ILi2EEESB_EEEEENS5_IJNSA_ILi64EEESF_NSA_ILi128EEEEEENS_10tfloat32_tENS5_IJlSB_lEEESI_SJ_NS4_8TiledMMAINS4_8MMA_AtomIJNS4_17SM100_MMA_TF32_SSISI_SI_fLi64ELi64ELNS4_4UMMA5MajorE0ELSO_0ELNSN_7ScaleInE0ELSP_0EEEEEENS4_6LayoutINS5_IJSB_SB_SB_EEENS5_IJNSA_ILi0EEESU_SU_EEEEENS5_IJNS4_10UnderscoreESX_SX_EEEEENS4_23SM90_TMA_LOAD_MULTICASTENS4_14ComposedLayoutINS4_7SwizzleILi3ELi4ELi3EEENS4_18smem_ptr_flag_bitsILi32EEENSS_INS5_IJNSA_ILi8EEENSA_ILi32EEEEEENS5_IJS17_SB_EEEEEEEvNS4_8identityENS4_13SM90_TMA_LOADES1B_vS1C_EENS_8epilogue10collective18CollectiveEpilogueINS1F_23Sm100TmaWarpSpecializedILi3ELi2ELi16ELb1ELb0EEEJSH_NS5_IJNSS_ISF_SB_EENSS_IS17_SB_EEEEESI_SJ_SI_SJ_NS1F_6fusion15FusionCallbacksIS1J_NS1N_17LinearCombinationISI_fSI_fLNS_15FloatRoundStyleE2EEESH_S1M_JEEENS4_5SM1004TMEM4LOAD26SM100_TMEM_LOAD_16dp128b8xES1D_S1B_NS4_17SM75_U32x4_LDSM_NENS4_14SM90_TMA_STOREES1B_NS4_17SM90_U32x4_STSM_NENS4_39AutoVectorizingCopyWithAssumedAlignmentILi128EEEEEEvvEEEEvNT_6ParamsE,"",@"SHT_CUDA_INFO"
	.sectionflags	@""
	.align	4


	//----- nvinfo : EIATTR_CUDA_API_VERSION
	.align		4
        /*0000*/ 	.byte	0x04, 0x37
        /*0002*/ 	.short	(.L_31 - .L_30)
.L_30:
        /*0004*/ 	.word	0x00000082


	//----- nvinfo : EIATTR_KPARAM_INFO
	.align		4
.L_31:
        /*0008*/ 	.byte	0x04, 0x17
        /*000a*/ 	.short	(.L_33 - .L_32)
.L_32:
        /*000c*/ 	.word	0x00000000
        /*0010*/ 	.short	0x0000
        /*0012*/ 	.short	0x0000
        /*0014*/ 	.byte	0x00, 0xf0, 0x01, 0x20


	//----- nvinfo : EIATTR_AT_ENTRY_FRAGMENTS
	.align		4
.L_33:
        /*0018*/ 	.byte	0x04, 0x4f
        /*001a*/ 	.short	(.L_35 - .L_34)


	//   ....[0]....
.L_34:
        /*001c*/ 	.word	0x00000006


	//----- nvinfo : EIATTR_RESERVED_SMEM_USED
	.align		4
.L_35:
        /*0020*/ 	.byte	0x01, 0x41
	.zero		2


	//----- nvinfo : EIATTR_SPARSE_MMA_MASK
	.align		4
        /*0024*/ 	.byte	0x03, 0x50
        /*0026*/ 	.short	0x0000


	//----- nvinfo : EIATTR_TCGEN05_1CTA_USED
	.align		4
        /*0028*/ 	.byte	0x01, 0x51
	.zero		2


	//----- nvinfo : EIATTR_MAXREG_COUNT
	.align		4
        /*002c*/ 	.byte	0x03, 0x1b
        /*002e*/ 	.short	0x00ff


	//----- nvinfo : EIATTR_NUM_BARRIERS
	.align		4
        /*0030*/ 	.byte	0x02, 0x4c
        /*0032*/ 	.byte	0x07
	.zero		1


	//----- nvinfo : EIATTR_EXTERNS
	.align		4
        /*0034*/ 	.byte	0x04, 0x0f
        /*0036*/ 	.short	(.L_37 - .L_36)


	//   ....[0]....
	.align		4
.L_36:
        /*0038*/ 	.word	index@(__assertfail)


	//----- nvinfo : EIATTR_MERCURY_ISA_VERSION
	.align		4
.L_37:
        /*003c*/ 	.byte	0x03, 0x5f
        /*003e*/ 	.short	0x0101


	//----- nvinfo : EIATTR_INT_WARP_WIDE_INSTR_OFFSETS
	.align		4
        /*0040*/ 	.byte	0x04, 0x31
        /*0042*/ 	.short	(.L_39 - .L_38)


	//   ....[0]....
.L_38:
        /*0044*/ 	.word	0x000045d0


	//   ....[1]....
        /*0048*/ 	.word	0x00004600


	//   ....[2]....
        /*004c*/ 	.word	0x00004620


	//   ....[3]....
        /*0050*/ 	.word	0x000051f0


	//   ....[4]....
        /*0054*/ 	.word	0x00005270


	//   ....[5]....
        /*0058*/ 	.word	0x00005370


	//   ....[6]....
        /*005c*/ 	.word	0x00005480


	//----- nvinfo : EIATTR_COOP_GROUP_MASK_REGIDS
	.align		4
.L_39:
        /*0060*/ 	.byte	0x04, 0x29
        /*0062*/ 	.short	(.L_41 - .L_40)


	//   ....[0]....
.L_40:
        /*0064*/ 	.word	0xffffffff


	//   ....[1]....
        /*0068*/ 	.word	0xffffffff


	//   ....[2]....
        /*006c*/ 	.word	0xffffffff


	//   ....[3]....
        /*0070*/ 	.word	0xffffffff


	//   ....[4]....
        /*0074*/ 	.word	0xffffffff


	//   ....[5]....
        /*0078*/ 	.word	0xffffffff


	//   ....[6]....
        /*007c*/ 	.word	0xffffffff


	//   ....[7]....
        /*0080*/ 	.word	0xffffffff


	//   ....[8]....
        /*0084*/ 	.word	0xffffffff


	//   ....[9]....
        /*0088*/ 	.word	0xffffffff


	//   ....[10]....
        /*008c*/ 	.word	0xffffffff


	//   ....[11]....
        /*0090*/ 	.word	0xffffffff


	//   ....[12]....
        /*0094*/ 	.word	0xffffffff


	//   ....[13]....
        /*0098*/ 	.word	0xffffffff


	//----- nvinfo : EIATTR_COOP_GROUP_INSTR_OFFSETS
	.align		4
.L_41:
        /*009c*/ 	.byte	0x04, 0x28
        /*009e*/ 	.short	(.L_43 - .L_42)


	//   ....[0]....
.L_42:
        /*00a0*/ 	.word	0x00000080


	//   ....[1]....
        /*00a4*/ 	.word	0x000004f0


	//   ....[2]....
        /*00a8*/ 	.word	0x00000680


	//   ....[3]....
        /*00ac*/ 	.word	0x00000800


	//   ....[4]....
        /*00b0*/ 	.word	0x00000900


	//   ....[5]....
        /*00b4*/ 	.word	0x00000a70


	//   ....[6]....
        /*00b8*/ 	.word	0x00000c10


	//   ....[7]....
        /*00bc*/ 	.word	0x00000dc0


	//   ....[8]....
        /*00c0*/ 	.word	0x000024d0


	//   ....[9]....
        /*00c4*/ 	.word	0x00003300


	//   ....[10]....
        /*00c8*/ 	.word	0x00003510


	//   ....[11]....
        /*00cc*/ 	.word	0x00003540


	//   ....[12]....
        /*00d0*/ 	.word	0x000044a0


	//   ....[13]....
        /*00d4*/ 	.word	0x000046e0


	//----- nvinfo : EIATTR_VRC_CTA_INIT_COUNT
	.align		4
.L_43:
        /*00d8*/ 	.byte	0x02, 0x4a
        /*00da*/ 	.byte	0x80
	.zero		1


	//----- nvinfo : EIATTR_SYSCALL_OFFSETS
	.align		4
        /*00dc*/ 	.byte	0x04, 0x46
        /*00de*/ 	.short	(.L_45 - .L_44)


	//   ....[0]....
.L_44:
        /*00e0*/ 	.word	0x00006190


	//   ....[1]....
        /*00e4*/ 	.word	0x00006280


	//   ....[2]....
        /*00e8*/ 	.word	0x00006ba0


	//   ....[3]....
        /*00ec*/ 	.word	0x00007600


	//----- nvinfo : EIATTR_MBARRIER_INSTR_OFFSETS
	.align		4
.L_45:
        /*00f0*/ 	.byte	0x04, 0x39
        /*00f2*/ 	.short	(.L_47 - .L_46)


	//   ....[0]....
.L_46:
        /*00f4*/ 	.word	0x00000610
        /*00f8*/ 	.word	0x000000ff
        /*00fc*/ 	.word	0x00000000
        /*0100*/ 	.short	0x0100
        /*0102*/ 	.byte	0x04
	.zero		1


	//   ....[1]....
        /*0104*/ 	.word	0x00000620
        /*0108*/ 	.word	0x000000ff
        /*010c*/ 	.word	0x00000018
        /*0110*/ 	.short	0x0100
        /*0112*/ 	.byte	0x04
	.zero		1


	//   ....[2]....
        /*0114*/ 	.word	0x00000630
        /*0118*/ 	.word	0x000000ff
        /*011c*/ 	.word	0x00000008
        /*0120*/ 	.short	0x0100
        /*0122*/ 	.byte	0x04
	.zero		1


	//   ....[3]....
        /*0124*/ 	.word	0x00000640
        /*0128*/ 	.word	0x000000ff
        /*012c*/ 	.word	0x00000020
        /*0130*/ 	.short	0x0100
        /*0132*/ 	.byte	0x04
	.zero		1


	//   ....[4]....
        /*0134*/ 	.word	0x00000650
        /*0138*/ 	.word	0x000000ff
        /*013c*/ 	.word	0x00000010
        /*0140*/ 	.short	0x0100
        /*0142*/ 	.byte	0x04
	.zero		1


	//   ....[5]....
        /*0144*/ 	.word	0x00000660
        /*0148*/ 	.word	0x000000ff
        /*014c*/ 	.word	0x00000028
        /*0150*/ 	.short	0x0100
        /*0152*/ 	.byte	0x04
	.zero		1


	//   ....[6]....
        /*0154*/ 	.word	0x00000790
        /*0158*/ 	.word	0x000000ff
        /*015c*/ 	.word	0x00000030
        /*0160*/ 	.short	0x0100
        /*0162*/ 	.byte	0x04
	.zero		1


	//   ....[7]....
        /*0164*/ 	.word	0x000007a0
        /*0168*/ 	.word	0x000000ff
        /*016c*/ 	.word	0x00000048
        /*0170*/ 	.short	0x0100
        /*0172*/ 	.byte	0x04
	.zero		1


	//   ....[8]....
        /*0174*/ 	.word	0x000007b0
        /*0178*/ 	.word	0x000000ff
        /*017c*/ 	.word	0x00000038
        /*0180*/ 	.short	0x0100
        /*0182*/ 	.byte	0x04
	.zero		1


	//   ....[9]....
        /*0184*/ 	.word	0x000007c0
        /*0188*/ 	.word	0x000000ff
        /*018c*/ 	.word	0x00000050
        /*0190*/ 	.short	0x0100
        /*0192*/ 	.byte	0x04
	.zero		1


	//   ....[10]....
        /*0194*/ 	.word	0x000007d0
        /*0198*/ 	.word	0x000000ff
        /*019c*/ 	.word	0x00000040
        /*01a0*/ 	.short	0x0100
        /*01a2*/ 	.byte	0x04
	.zero		1


	//   ....[11]....
        /*01a4*/ 	.word	0x000007e0
        /*01a8*/ 	.word	0x000000ff
        /*01ac*/ 	.word	0x00000058
        /*01b0*/ 	.short	0x0100
        /*01b2*/ 	.byte	0x04
	.zero		1


	//   ....[12]....
        /*01b4*/ 	.word	0x000008d0
        /*01b8*/ 	.word	0x000000ff
        /*01bc*/ 	.word	0x00000060
        /*01c0*/ 	.short	0x0100
        /*01c2*/ 	.byte	0x06
	.zero		1


	//   ....[13]....
        /*01c4*/ 	.word	0x000008e0
        /*01c8*/ 	.word	0x000000ff
        /*01cc*/ 	.word	0x00000068
        /*01d0*/ 	.short	0x0100
        /*01d2*/ 	.byte	0x06
	.zero		1


	//   ....[14]....
        /*01d4*/ 	.word	0x00000a20
        /*01d8*/ 	.word	0x000000ff
        /*01dc*/ 	.word	0x00000070
        /*01e0*/ 	.short	0x0100
        /*01e2*/ 	.byte	0x06
	.zero		1


	//   ....[15]....
        /*01e4*/ 	.word	0x00000a30
        /*01e8*/ 	.word	0x000000ff
        /*01ec*/ 	.word	0x00000080
        /*01f0*/ 	.short	0x0100
        /*01f2*/ 	.byte	0x06
	.zero		1


	//   ....[16]....
        /*01f4*/ 	.word	0x00000a40
        /*01f8*/ 	.word	0x000000ff
        /*01fc*/ 	.word	0x00000078
        /*0200*/ 	.short	0x0100
        /*0202*/ 	.byte	0x06
	.zero		1


	//   ....[17]....
        /*0204*/ 	.word	0x00000a50
        /*0208*/ 	.word	0x000000ff
        /*020c*/ 	.word	0x00000088
        /*0210*/ 	.short	0x0100
        /*0212*/ 	.byte	0x06
	.zero		1


	//   ....[18]....
        /*0214*/ 	.word	0x00000b80
        /*0218*/ 	.word	0x000000ff
        /*021c*/ 	.word	0x00000090
        /*0220*/ 	.short	0x0100
        /*0222*/ 	.byte	0x04
	.zero		1


	//   ....[19]....
        /*0224*/ 	.word	0x00000b90
        /*0228*/ 	.word	0x000000ff
        /*022c*/ 	.word	0x000000b0
        /*0230*/ 	.short	0x0100
        /*0232*/ 	.byte	0x04
	.zero		1


	//   ....[20]....
        /*0234*/ 	.word	0x00000ba0
        /*0238*/ 	.word	0x000000ff
        /*023c*/ 	.word	0x00000098
        /*0240*/ 	.short	0x0100
        /*0242*/ 	.byte	0x04
	.zero		1


	//   ....[21]....
        /*0244*/ 	.word	0x00000bb0
        /*0248*/ 	.word	0x000000ff
        /*024c*/ 	.word	0x000000b8
        /*0250*/ 	.short	0x0100
        /*0252*/ 	.byte	0x04
	.zero		1


	//   ....[22]....
        /*0254*/ 	.word	0x00000bc0
        /*0258*/ 	.word	0x000000ff
        /*025c*/ 	.word	0x000000a0
        /*0260*/ 	.short	0x0100
        /*0262*/ 	.byte	0x04
	.zero		1


	//   ....[23]....
        /*0264*/ 	.word	0x00000bd0
        /*0268*/ 	.word	0x000000ff
        /*026c*/ 	.word	0x000000c0
        /*0270*/ 	.short	0x0100
        /*0272*/ 	.byte	0x04
	.zero		1


	//   ....[24]....
        /*0274*/ 	.word	0x00000be0
        /*0278*/ 	.word	0x000000ff
        /*027c*/ 	.word	0x000000a8
        /*0280*/ 	.short	0x0100
        /*0282*/ 	.byte	0x04
	.zero		1


	//   ....[25]....
        /*0284*/ 	.word	0x00000bf0
        /*0288*/ 	.word	0x000000ff
        /*028c*/ 	.word	0x000000c8
        /*0290*/ 	.short	0x0100
        /*0292*/ 	.byte	0x04
	.zero		1


	//   ....[26]....
        /*0294*/ 	.word	0x00000ce0
        /*0298*/ 	.word	0x000000ff
        /*029c*/ 	.word	0x000000d0
        /*02a0*/ 	.short	0x0100
        /*02a2*/ 	.byte	0x04
	.zero		1


	//   ....[27]....
        /*02a4*/ 	.word	0x00000cf0
        /*02a8*/ 	.word	0x000000ff
        /*02ac*/ 	.word	0x000000e0
        /*02b0*/ 	.short	0x0100
        /*02b2*/ 	.byte	0x04
	.zero		1


	//   ....[28]....
        /*02b4*/ 	.word	0x00000d00
        /*02b8*/ 	.word	0x000000ff
        /*02bc*/ 	.word	0x000000d8
        /*02c0*/ 	.short	0x0100
        /*02c2*/ 	.byte	0x04
	.zero		1


	//   ....[29]....
        /*02c4*/ 	.word	0x00000d10
        /*02c8*/ 	.word	0x000000ff
        /*02cc*/ 	.word	0x000000e8
        /*02d0*/ 	.short	0x0100
        /*02d2*/ 	.byte	0x04
	.zero		1


	//   ....[30]....
        /*02d4*/ 	.word	0x00001870
        /*02d8*/ 	.word	0x00000000
        /*02dc*/ 	.word	0x000000e0
        /*02e0*/ 	.short	0x010a
        /*02e2*/ 	.byte	0xff
	.zero		1


	//   ....[31]....
        /*02e4*/ 	.word	0x000018a0
        /*02e8*/ 	.word	0x00000000
        /*02ec*/ 	.word	0x000000d0
        /*02f0*/ 	.short	0x0101
        /*02f2*/ 	.byte	0xff
	.zero		1


	//   ....[32]....
        /*02f4*/ 	.word	0x00001970
        /*02f8*/ 	.word	0x000000ff
        /*02fc*/ 	.word	0x00000018
        /*0300*/ 	.short	0x010a
        /*0302*/ 	.byte	0x04
	.zero		1


	//   ....[33]....
        /*0304*/ 	.word	0x000019f0
        /*0308*/ 	.word	0x000000ff
        /*030c*/ 	.word	0x00000018
        /*0310*/ 	.short	0x010a
        /*0312*/ 	.byte	0x39
	.zero		1


	//   ....[34]....
        /*0314*/ 	.word	0x00001b30
        /*0318*/ 	.word	0x000000ff
        /*031c*/ 	.word	0x00000018
        /*0320*/ 	.short	0x010a
        /*0322*/ 	.byte	0x04
	.zero		1


	//   ....[35]....
        /*0324*/ 	.word	0x00001f20
        /*0328*/ 	.word	0x000000ff
        /*032c*/ 	.word	0x00000068
        /*0330*/ 	.short	0x0101
        /*0332*/ 	.byte	0x16
	.zero		1


	//   ....[36]....
        /*0334*/ 	.word	0x00001f40
        /*0338*/ 	.word	0x000000ff
        /*033c*/ 	.word	0x00000018
        /*0340*/ 	.short	0x010a
        /*0342*/ 	.byte	0x04
	.zero		1


	//   ....[37]....
        /*0344*/ 	.word	0x00001fc0
        /*0348*/ 	.word	0x000000ff
        /*034c*/ 	.word	0x00000018
        /*0350*/ 	.short	0x010a
        /*0352*/ 	.byte	0x39
	.zero		1


	//   ....[38]....
        /*0354*/ 	.word	0x00002100
        /*0358*/ 	.word	0x000000ff
        /*035c*/ 	.word	0x00000018
        /*0360*/ 	.short	0x010a
        /*0362*/ 	.byte	0x04
	.zero		1


	//   ....[39]....
        /*0364*/ 	.word	0x00002500
        /*0368*/ 	.word	0x00000003
        /*036c*/ 	.word	0x00000070
        /*0370*/ 	.short	0x010a
        /*0372*/ 	.byte	0xff
	.zero		1


	//   ....[40]....
        /*0374*/ 	.word	0x00002650
        /*0378*/ 	.word	0x00000000
        /*037c*/ 	.word	0x00000000
        /*0380*/ 	.short	0x0101
        /*0382*/ 	.byte	0xff
	.zero		1


	//   ....[41]....
        /*0384*/ 	.word	0x00002c10
        /*0388*/ 	.word	0x000000ff
        /*038c*/ 	.word	0x00000000
        /*0390*/ 	.short	0x010a
        /*0392*/ 	.byte	0x04
	.zero		1


	//   ....[42]....
        /*0394*/ 	.word	0x00002ca0
        /*0398*/ 	.word	0x000000ff
        /*039c*/ 	.word	0x00000000
        /*03a0*/ 	.short	0x010a
        /*03a2*/ 	.byte	0x05
	.zero		1


	//   ....[43]....
        /*03a4*/ 	.word	0x00002d40
        /*03a8*/ 	.word	0x00000000
        /*03ac*/ 	.word	0x00000000
        /*03b0*/ 	.short	0x010a
        /*03b2*/ 	.byte	0xff
	.zero		1


	//   ....[44]....
        /*03b4*/ 	.word	0x00002e60
        /*03b8*/ 	.word	0x00000002
        /*03bc*/ 	.word	0x000000d0
        /*03c0*/ 	.short	0x010a
        /*03c2*/ 	.byte	0xff
	.zero		1


	//   ....[45]....
        /*03c4*/ 	.word	0x00002ed0
        /*03c8*/ 	.word	0x00000002
        /*03cc*/ 	.word	0x00000000
        /*03d0*/ 	.short	0x0101
        /*03d2*/ 	.byte	0xff
	.zero		1


	//   ....[46]....
        /*03d4*/ 	.word	0x00002ef0
        /*03d8*/ 	.word	0x000000ff
        /*03dc*/ 	.word	0x00000080
        /*03e0*/ 	.short	0x010a
        /*03e2*/ 	.byte	0x04
	.zero		1


	//   ....[47]....
        /*03e4*/ 	.word	0x00003010
        /*03e8*/ 	.word	0x00000002
        /*03ec*/ 	.word	0x00000070
        /*03f0*/ 	.short	0x010a
        /*03f2*/ 	.byte	0xff
	.zero		1


	//   ....[48]....
        /*03f4*/ 	.word	0x00003110
        /*03f8*/ 	.word	0x00000002
        /*03fc*/ 	.word	0x00000000
        /*0400*/ 	.short	0x0101
        /*0402*/ 	.byte	0xff
	.zero		1


	//   ....[49]....
        /*0404*/ 	.word	0x000031a0
        /*0408*/ 	.word	0x000000ff
        /*040c*/ 	.word	0x00000080
        /*0410*/ 	.short	0x0106
        /*0412*/ 	.byte	0x04
	.zero		1


	//   ....[50]....
        /*0414*/ 	.word	0x000031c0
        /*0418*/ 	.word	0x000000ff
        /*041c*/ 	.word	0x00000080
        /*0420*/ 	.short	0x010a
        /*0422*/ 	.byte	0x04
	.zero		1


	//   ....[51]....
        /*0424*/ 	.word	0x00003250
        /*0428*/ 	.word	0x000000ff
        /*042c*/ 	.word	0x00000080
        /*0430*/ 	.short	0x0106
        /*0432*/ 	.byte	0x07
	.zero		1


	//   ....[52]....
        /*0434*/ 	.word	0x00003290
        /*0438*/ 	.word	0x00000000
        /*043c*/ 	.word	0x00000080
        /*0440*/ 	.short	0x010a
        /*0442*/ 	.byte	0xff
	.zero		1


	//   ....[53]....
        /*0444*/ 	.word	0x000037b0
        /*0448*/ 	.word	0x00000000
        /*044c*/ 	.word	0x00000070
        /*0450*/ 	.short	0x010a
        /*0452*/ 	.byte	0xff
	.zero		1


	//   ....[54]....
        /*0454*/ 	.word	0x000038d0
        /*0458*/ 	.word	0x00000003
        /*045c*/ 	.word	0x00000000
        /*0460*/ 	.short	0x0101
        /*0462*/ 	.byte	0xff
	.zero		1


	//   ....[55]....
        /*0464*/ 	.word	0x000038e0
        /*0468*/ 	.word	0x000000ff
        /*046c*/ 	.word	0x00000000
        /*0470*/ 	.short	0x010a
        /*0472*/ 	.byte	0x04
	.zero		1


	//   ....[56]....
        /*0474*/ 	.word	0x00003930
        /*0478*/ 	.word	0x000000ff
        /*047c*/ 	.word	0x000000b0
        /*0480*/ 	.short	0x010a
        /*0482*/ 	.byte	0x05
	.zero		1


	//   ....[57]....
        /*0484*/ 	.word	0x00003a40
        /*0488*/ 	.word	0x000000ff
        /*048c*/ 	.word	0x00000000
        /*0490*/ 	.short	0x010a
        /*0492*/ 	.byte	0x05
	.zero		1


	//   ....[58]....
        /*0494*/ 	.word	0x00003b90
        /*0498*/ 	.word	0x000000ff
        /*049c*/ 	.word	0x00000000
        /*04a0*/ 	.short	0x010a
        /*04a2*/ 	.byte	0x07
	.zero		1


	//   ....[59]....
        /*04a4*/ 	.word	0x000042d0
        /*04a8*/ 	.word	0x000000ff
        /*04ac*/ 	.word	0x00000000
        /*04b0*/ 	.short	0x010a
        /*04b2*/ 	.byte	0x04
	.zero		1


	//   ....[60]....
        /*04b4*/ 	.word	0x00004360
        /*04b8*/ 	.word	0x000000ff
        /*04bc*/ 	.word	0x00000000
        /*04c0*/ 	.short	0x010a
        /*04c2*/ 	.byte	0x05
	.zero		1


	//   ....[61]....
        /*04c4*/ 	.word	0x000043f0
        /*04c8*/ 	.word	0x000000ff
        /*04cc*/ 	.word	0x00000000
        /*04d0*/ 	.short	0x010a
        /*04d2*/ 	.byte	0x05
	.zero		1


	//   ....[62]....
        /*04d4*/ 	.word	0x00004480
        /*04d8*/ 	.word	0x000000ff
        /*04dc*/ 	.word	0x00000000
        /*04e0*/ 	.short	0x010a
        /*04e2*/ 	.byte	0x04
	.zero		1


	//   ....[63]....
        /*04e4*/ 	.word	0x00004920
        /*04e8*/ 	.word	0x0000000c
        /*04ec*/ 	.word	0x00000070
        /*04f0*/ 	.short	0x010a
        /*04f2*/ 	.byte	0xff
	.zero		1


	//   ....[64]....
        /*04f4*/ 	.word	0x00004a90
        /*04f8*/ 	.word	0x00000000
        /*04fc*/ 	.word	0x00000000
        /*0500*/ 	.short	0x0101
        /*0502*/ 	.byte	0xff
	.zero		1


	//   ....[65]....
        /*0504*/ 	.word	0x00004f10
        /*0508*/ 	.word	0x000000ff
        /*050c*/ 	.word	0x00000068
        /*0510*/ 	.short	0x010a
        /*0512*/ 	.byte	0x18
	.zero		1


	//   ....[66]....
        /*0514*/ 	.word	0x000050d0
        /*0518*/ 	.word	0x000000ff
        /*051c*/ 	.word	0x00000048
        /*0520*/ 	.short	0x010a
        /*0522*/ 	.byte	0x04
	.zero		1


	//   ....[67]....
        /*0524*/ 	.word	0x000052a0
        /*0528*/ 	.word	0x000000ff
        /*052c*/ 	.word	0x00000030
        /*0530*/ 	.short	0x010b
        /*0532*/ 	.byte	0x04
	.zero		1


	//   ....[68]....
        /*0534*/ 	.word	0x000052b0
        /*0538*/ 	.word	0x000000ff
        /*053c*/ 	.word	0x00000000
        /*0540*/ 	.short	0x0101
        /*0542*/ 	.byte	0x14
	.zero		1


	//   ....[69]....
        /*0544*/ 	.word	0x000052c0
        /*0548*/ 	.word	0x000000ff
        /*054c*/ 	.word	0x00000048
        /*0550*/ 	.short	0x010a
        /*0552*/ 	.byte	0x05
	.zero		1


	//   ....[70]....
        /*0554*/ 	.word	0x000054b0
        /*0558*/ 	.word	0x000000ff
        /*055c*/ 	.word	0x00000030
        /*0560*/ 	.short	0x010b
        /*0562*/ 	.byte	0x05
	.zero		1


	//   ....[71]....
        /*0564*/ 	.word	0x000054c0
        /*0568*/ 	.word	0x000000ff
        /*056c*/ 	.word	0x00000000
        /*0570*/ 	.short	0x0101
        /*0572*/ 	.byte	0x04
	.zero		1


	//   ....[72]....
        /*0574*/ 	.word	0x00005560
        /*0578*/ 	.word	0x000000ff
        /*057c*/ 	.word	0x00000000
        /*0580*/ 	.short	0x010a
        /*0582*/ 	.byte	0x04
	.zero		1


	//   ....[73]....
        /*0584*/ 	.word	0x000055f0
        /*0588*/ 	.word	0x000000ff
        /*058c*/ 	.word	0x00000000
        /*0590*/ 	.short	0x010a
        /*0592*/ 	.byte	0x05
	.zero		1


	//   ....[74]....
        /*0594*/ 	.word	0x00005690
        /*0598*/ 	.word	0x00000000
        /*059c*/ 	.word	0x00000000
        /*05a0*/ 	.short	0x010a
        /*05a2*/ 	.byte	0xff
	.zero		1


	//   ....[75]....
        /*05a4*/ 	.word	0x00005a00
        /*05a8*/ 	.word	0x00000000
        /*05ac*/ 	.word	0x00000070
        /*05b0*/ 	.short	0x010a
        /*05b2*/ 	.byte	0xff
	.zero		1


	//   ....[76]....
        /*05b4*/ 	.word	0x00005ad0
        /*05b8*/ 	.word	0x00000000
        /*05bc*/ 	.word	0x00000000
        /*05c0*/ 	.short	0x0101
        /*05c2*/ 	.byte	0xff
	.zero		1


	//   ....[77]....
        /*05c4*/ 	.word	0x00006720
        /*05c8*/ 	.word	0x00000002
        /*05cc*/ 	.word	0x00000030
        /*05d0*/ 	.short	0x010a
        /*05d2*/ 	.byte	0xff
	.zero		1


	//   ....[78]....
        /*05d4*/ 	.word	0x00006760
        /*05d8*/ 	.word	0x00000047
        /*05dc*/ 	.word	0x00000090
        /*05e0*/ 	.short	0x010a
        /*05e2*/ 	.byte	0xff
	.zero		1


	//   ....[79]....
        /*05e4*/ 	.word	0x00006850
        /*05e8*/ 	.word	0x00000002
        /*05ec*/ 	.word	0x00000030
        /*05f0*/ 	.short	0x010a
        /*05f2*/ 	.byte	0xff
	.zero		1


	//   ....[80]....
        /*05f4*/ 	.word	0x00006a80
        /*05f8*/ 	.word	0x00000047
        /*05fc*/ 	.word	0x00000090
        /*0600*/ 	.short	0x010a
        /*0602*/ 	.byte	0xff
	.zero		1


	//   ....[81]....
        /*0604*/ 	.word	0x00007320
        /*0608*/ 	.word	0x00000000
        /*060c*/ 	.word	0x00000000
        /*0610*/ 	.short	0x0101
        /*0612*/ 	.byte	0xff
	.zero		1


	//   ....[82]....
        /*0614*/ 	.word	0x00007330
        /*0618*/ 	.word	0x00000002
        /*061c*/ 	.word	0x00000030
        /*0620*/ 	.short	0x010a
        /*0622*/ 	.byte	0xff
	.zero		1


	//   ....[83]....
        /*0624*/ 	.word	0x00007400
        /*0628*/ 	.word	0x00000002
        /*062c*/ 	.word	0x00000030
        /*0630*/ 	.short	0x010a
        /*0632*/ 	.byte	0xff
	.zero		1


	//   ....[84]....
        /*0634*/ 	.word	0x00007a00
        /*0638*/ 	.word	0x000000ff
        /*063c*/ 	.word	0x00000000
        /*0640*/ 	.short	0x0101
        /*0642*/ 	.byte	0x04
	.zero		1


	//   ....[85]....
        /*0644*/ 	.word	0x00007df0
        /*0648*/ 	.word	0x00000000
        /*064c*/ 	.word	0x00000000
        /*0650*/ 	.short	0x0101
        /*0652*/ 	.byte	0xff
	.zero		1


	//   ....[86]....
        /*0654*/ 	.word	0x000080a0
        /*0658*/ 	.word	0x000000ff
        /*065c*/ 	.word	0x00000000
        /*0660*/ 	.short	0x0101
        /*0662*/ 	.byte	0x04
	.zero		1


	//   ....[87]....
        /*0664*/ 	.word	0x000080c0
        /*0668*/ 	.word	0x00000000
        /*066c*/ 	.word	0x000000e0
        /*0670*/ 	.short	0x010a
        /*0672*/ 	.byte	0xff
	.zero		1


	//   ....[88]....
        /*0674*/ 	.word	0x00008120
        /*0678*/ 	.word	0x00000000
        /*067c*/ 	.word	0x00000018
        /*0680*/ 	.short	0x010a
        /*0682*/ 	.byte	0xff
	.zero		1


	//   ....[89]....
        /*0684*/ 	.word	0x00008180
        /*0688*/ 	.word	0x00000000
        /*068c*/ 	.word	0x00000018
        /*0690*/ 	.short	0x010a
        /*0692*/ 	.byte	0xff
	.zero		1


	//   ....[90]....
        /*0694*/ 	.word	0x000081d0
        /*0698*/ 	.word	0x00000003
        /*069c*/ 	.word	0x00000070
        /*06a0*/ 	.short	0x010a
        /*06a2*/ 	.byte	0xff
	.zero		1


	//   ....[91]....
        /*06a4*/ 	.word	0x00008230
        /*06a8*/ 	.word	0x00000000
        /*06ac*/ 	.word	0x00000000
        /*06b0*/ 	.short	0x010a
        /*06b2*/ 	.byte	0xff
	.zero		1


	//   ....[92]....
        /*06b4*/ 	.word	0x00008290
        /*06b8*/ 	.word	0x00000000
        /*06bc*/ 	.word	0x00000000
        /*06c0*/ 	.short	0x010a
        /*06c2*/ 	.byte	0xff
	.zero		1


	//   ....[93]....
        /*06c4*/ 	.word	0x000082e0
        /*06c8*/ 	.word	0x00000002
        /*06cc*/ 	.word	0x000000d0
        /*06d0*/ 	.short	0x010a
        /*06d2*/ 	.byte	0xff
	.zero		1


	//   ....[94]....
        /*06d4*/ 	.word	0x00008340
        /*06d8*/ 	.word	0x00000002
        /*06dc*/ 	.word	0x00000080
        /*06e0*/ 	.short	0x010a
        /*06e2*/ 	.byte	0xff
	.zero		1


	//   ....[95]....
        /*06e4*/ 	.word	0x00008390
        /*06e8*/ 	.word	0x00000002
        /*06ec*/ 	.word	0x00000070
        /*06f0*/ 	.short	0x010a
        /*06f2*/ 	.byte	0xff
	.zero		1


	//   ....[96]....
        /*06f4*/ 	.word	0x000083f0
        /*06f8*/ 	.word	0x00000000
        /*06fc*/ 	.word	0x00000080
        /*0700*/ 	.short	0x010a
        /*0702*/ 	.byte	0xff
	.zero		1


	//   ....[97]....
        /*0704*/ 	.word	0x00008440
        /*0708*/ 	.word	0x00000000
        /*070c*/ 	.word	0x00000070
        /*0710*/ 	.short	0x010a
        /*0712*/ 	.byte	0xff
	.zero		1


	//   ....[98]....
        /*0714*/ 	.word	0x000084b0
        /*0718*/ 	.word	0x00000002
        /*071c*/ 	.word	0x000000b0
        /*0720*/ 	.short	0x010a
        /*0722*/ 	.byte	0xff
	.zero		1


	//   ....[99]....
        /*0724*/ 	.word	0x00008510
        /*0728*/ 	.word	0x00000000
        /*072c*/ 	.word	0x00000000
        /*0730*/ 	.short	0x010a
        /*0732*/ 	.byte	0xff
	.zero		1


	//   ....[100]....
        /*0734*/ 	.word	0x00008570
        /*0738*/ 	.word	0x00000000
        /*073c*/ 	.word	0x00000000
        /*0740*/ 	.short	0x010a
        /*0742*/ 	.byte	0xff
	.zero		1


	//   ....[101]....
        /*0744*/ 	.word	0x000085d0
        /*0748*/ 	.word	0x00000000
        /*074c*/ 	.word	0x00000000
        /*0750*/ 	.short	0x010a
        /*0752*/ 	.byte	0xff
	.zero		1


	//   ....[102]....
        /*0754*/ 	.word	0x00008630
        /*0758*/ 	.word	0x00000000
        /*075c*/ 	.word	0x00000000
        /*0760*/ 	.short	0x010a
        /*0762*/ 	.byte	0xff
	.zero		1


	//   ....[103]....
        /*0764*/ 	.word	0x00008690
        /*0768*/ 	.word	0x00000000
        /*076c*/ 	.word	0x00000000
        /*0770*/ 	.short	0x010a
        /*0772*/ 	.byte	0xff
	.zero		1


	//   ....[104]....
        /*0774*/ 	.word	0x000086e0
        /*0778*/ 	.word	0x0000000c
        /*077c*/ 	.word	0x00000070
        /*0780*/ 	.short	0x010a
        /*0782*/ 	.byte	0xff
	.zero		1


	//   ....[105]....
        /*0784*/ 	.word	0x00008740
        /*0788*/ 	.word	0x00000000
        /*078c*/ 	.word	0x00000068
        /*0790*/ 	.short	0x010a
        /*0792*/ 	.byte	0xff
	.zero		1


	//   ....[106]....
        /*0794*/ 	.word	0x000087a0
        /*0798*/ 	.word	0x00000000
        /*079c*/ 	.word	0x00000048
        /*07a0*/ 	.short	0x010a
        /*07a2*/ 	.byte	0xff
	.zero		1


	//   ....[107]....
        /*07a4*/ 	.word	0x00008800
        /*07a8*/ 	.word	0x00000006
        /*07ac*/ 	.word	0x00000048
        /*07b0*/ 	.short	0x010a
        /*07b2*/ 	.byte	0xff
	.zero		1


	//   ....[108]....
        /*07b4*/ 	.word	0x00008860
        /*07b8*/ 	.word	0x00000000
        /*07bc*/ 	.word	0x00000000
        /*07c0*/ 	.short	0x010a
        /*07c2*/ 	.byte	0xff
	.zero		1


	//   ....[109]....
        /*07c4*/ 	.word	0x000088c0
        /*07c8*/ 	.word	0x00000000
        /*07cc*/ 	.word	0x00000000
        /*07d0*/ 	.short	0x010a
        /*07d2*/ 	.byte	0xff
	.zero		1


	//   ....[110]....
        /*07d4*/ 	.word	0x00008910
        /*07d8*/ 	.word	0x00000000
        /*07dc*/ 	.word	0x00000070
        /*07e0*/ 	.short	0x010a
        /*07e2*/ 	.byte	0xff
	.zero		1


	//   ....[111]....
        /*07e4*/ 	.word	0x00008960
        /*07e8*/ 	.word	0x00000002
        /*07ec*/ 	.word	0x00000030
        /*07f0*/ 	.short	0x010a
        /*07f2*/ 	.byte	0xff
	.zero		1


	//   ....[112]....
        /*07f4*/ 	.word	0x000089b0
        /*07f8*/ 	.word	0x00000047
        /*07fc*/ 	.word	0x00000090
        /*0800*/ 	.short	0x010a
        /*0802*/ 	.byte	0xff
	.zero		1


	//   ....[113]....
        /*0804*/ 	.word	0x00008a00
        /*0808*/ 	.word	0x00000002
        /*080c*/ 	.word	0x00000030
        /*0810*/ 	.short	0x010a
        /*0812*/ 	.byte	0xff
	.zero		1


	//----- nvinfo : EIATTR_NUM_MBARRIERS
	.align		4
.L_47:
        /*0814*/ 	.byte	0x03, 0x38
        /*0816*/ 	.short	0x001e


	//----- nvinfo : EIATTR_EXIT_INSTR_OFFSETS
	.align		4
        /*0818*/ 	.byte	0x04, 0x1c
        /*081a*/ 	.short	(.L_49 - .L_48)


	//   ....[0]....
.L_48:
        /*081c*/ 	.word	0x00002d70


	//   ....[1]....
        /*0820*/ 	.word	0x00003260


	//   ....[2]....
        /*0824*/ 	.word	0x000032c0


	//   ....[3]....
        /*0828*/ 	.word	0x000046f0


	//   ....[4]....
        /*082c*/ 	.word	0x000056c0


	//   ....[5]....
        /*0830*/ 	.word	0x00005700


	//   ....[6]....
        /*0834*/ 	.word	0x00007f90


	//   ....[7]....
        /*0838*/ 	.word	0x00008010


	//   ....[8]....
        /*083c*/ 	.word	0x00008040


	//   ....[9]....
        /*0840*/ 	.word	0x000080b0


	//----- nvinfo : EIATTR_MAX_THREADS
	.align		4
.L_49:
        /*0844*/ 	.byte	0x04, 0x05
        /*0846*/ 	.short	(.L_51 - .L_50)
.L_50:
        /*0848*/ 	.word	0x00000100
        /*084c*/ 	.word	0x00000001
        /*0850*/ 	.word	0x00000001


	//----- nvinfo : EIATTR_CRS_STACK_SIZE
	.align		4
.L_51:
        /*0854*/ 	.byte	0x04, 0x1e
        /*0856*/ 	.short	(.L_53 - .L_52)
.L_52:
        /*0858*/ 	.word	0x00000000


	//----- nvinfo : EIATTR_CBANK_PARAM_SIZE
	.align		4
.L_53:
        /*085c*/ 	.byte	0x03, 0x19
        /*085e*/ 	.short	0x0800


	//----- nvinfo : EIATTR_PARAM_CBANK
	.align		4
        /*0860*/ 	.byte	0x04, 0x0a
        /*0862*/ 	.short	(.L_55 - .L_54)
	.align		4
.L_54:
        /*0864*/ 	.word	index@(.nv.constant0._ZN7cutlass13device_kernelINS_4gemm6kernel13GemmUniversalIN4cute5tupleIJiiiiEEENS1_10collective13CollectiveMmaINS1_35MainloopSm100TmaUmmaWarpSpecializedILi3ELi2ELi4ENS5_IJNS4_1CILi1EEENSA_ILi2EEESB_EEEEENS5_IJNSA_ILi64EEESF_NSA_ILi128EEEEEENS_10tfloat32_tENS5_IJlSB_lEEESI_SJ_NS4_8TiledMMAINS4_8MMA_AtomIJNS4_17SM100_MMA_TF32_SSISI_SI_fLi64ELi64ELNS4_4UMMA5MajorE0ELSO_0ELNSN_7ScaleInE0ELSP_0EEEEEENS4_6LayoutINS5_IJSB_SB_SB_EEENS5_IJNSA_ILi0EEESU_SU_EEEEENS5_IJNS4_10UnderscoreESX_SX_EEEEENS4_23SM90_TMA_LOAD_MULTICASTENS4_14ComposedLayoutINS4_7SwizzleILi3ELi4ELi3EEENS4_18smem_ptr_flag_bitsILi32EEENSS_INS5_IJNSA_ILi8EEENSA_ILi32EEEEEENS5_IJS17_SB_EEEEEEEvNS4_8identityENS4_13SM90_TMA_LOADES1B_vS1C_EENS_8epilogue10collective18CollectiveEpilogueINS1F_23Sm100TmaWarpSpecializedILi3ELi2ELi16ELb1ELb0EEEJSH_NS5_IJNSS_ISF_SB_EENSS_IS17_SB_EEEEESI_SJ_SI_SJ_NS1F_6fusion15FusionCallbacksIS1J_NS1N_17LinearCombinationISI_fSI_fLNS_15FloatRoundStyleE2EEESH_S1M_JEEENS4_5SM1004TMEM4LOAD26SM100_TMEM_LOAD_16dp128b8xES1D_S1B_NS4_17SM75_U32x4_LDSM_NENS4_14SM90_TMA_STOREES1B_NS4_17SM90_U32x4_STSM_NENS4_39AutoVectorizingCopyWithAssumedAlignmentILi128EEEEEEvvEEEEvNT_6ParamsE)
        /*0868*/ 	.short	0x0380
        /*086a*/ 	.short	0x0800


	//----- nvinfo : EIATTR_SW_WAR
	.align		4
.L_55:
        /*086c*/ 	.byte	0x04, 0x36
        /*086e*/ 	.short	(.L_57 - .L_56)
.L_56:
        /*0870*/ 	.word	0x00000008
.L_57:


//--------------------- .nv.callgraph             --------------------------
	.section	.nv.callgraph,"",@"SHT_CUDA_CALLGRAPH"
	.align	4
	.sectionentsize	8
	.align		4
        /*0000*/ 	.word	0x00000000
	.align		4
        /*0004*/ 	.word	0xffffffff
	.align		4
        /*0008*/ 	.word	index@(_ZN7cutlass13device_kernelINS_4gemm6kernel13GemmUniversalIN4cute5tupleIJiiiiEEENS1_10collective13CollectiveMmaINS1_35MainloopSm100TmaUmmaWarpSpecializedILi3ELi2ELi4ENS5_IJNS4_1CILi1EEENSA_ILi2EEESB_EEEEENS5_IJNSA_ILi64EEESF_NSA_ILi128EEEEEENS_10tfloat32_tENS5_IJlSB_lEEESI_SJ_NS4_8TiledMMAINS4_8MMA_AtomIJNS4_17SM100_MMA_TF32_SSISI_SI_fLi64ELi64ELNS4_4UMMA5MajorE0ELSO_0ELNSN_7ScaleInE0ELSP_0EEEEEENS4_6LayoutINS5_IJSB_SB_SB_EEENS5_IJNSA_ILi0EEESU_SU_EEEEENS5_IJNS4_10UnderscoreESX_SX_EEEEENS4_23SM90_TMA_LOAD_MULTICASTENS4_14ComposedLayoutINS4_7SwizzleILi3ELi4ELi3EEENS4_18smem_ptr_flag_bitsILi32EEENSS_INS5_IJNSA_ILi8EEENSA_ILi32EEEEEENS5_IJS17_SB_EEEEEEEvNS4_8identityENS4_13SM90_TMA_LOADES1B_vS1C_EENS_8epilogue10collective18CollectiveEpilogueINS1F_23Sm100TmaWarpSpecializedILi3ELi2ELi16ELb1ELb0EEEJSH_NS5_IJNSS_ISF_SB_EENSS_IS17_SB_EEEEESI_SJ_SI_SJ_NS1F_6fusion15FusionCallbacksIS1J_NS1N_17LinearCombinationISI_fSI_fLNS_15FloatRoundStyleE2EEESH_S1M_JEEENS4_5SM1004TMEM4LOAD26SM100_TMEM_LOAD_16dp128b8xES1D_S1B_NS4_17SM75_U32x4_LDSM_NENS4_14SM90_TMA_STOREES1B_NS4_17SM90_U32x4_STSM_NENS4_39AutoVectorizingCopyWithAssumedAlignmentILi128EEEEEEvvEEEEvNT_6ParamsE)
	.align		4
        /*000c*/ 	.word	index@(__assertfail)
	.align		4
        /*0010*/ 	.word	0x00000000
	.align		4
        /*0014*/ 	.word	0xfffffffe
	.align		4
        /*0018*/ 	.word	0x00000000
	.align		4
        /*001c*/ 	.word	0xfffffffd
	.align		4
        /*0020*/ 	.word	0x00000000
	.align		4
        /*0024*/ 	.word	0xfffffffc


//--------------------- .nv.constant4             --------------------------
	.section	.nv.constant4,"a",@progbits
	.align	8
	.align		8
.nv.constant4:
        /*0000*/ 	.dword	__assertfail
	.align		8
        /*0008*/ 	.dword	__unnamed_1
	.align		8
        /*0010*/ 	.dword	__unnamed_2
	.align		8
        /*0018*/ 	.dword	_ZN40_INTERNAL_9880e77c_4_k_cu_2693921e_101044cuda3std3__45__cpo5beginE
	.align		8
        /*0020*/ 	.dword	_ZN40_INTERNAL_9880e77c_4_k_cu_2693921e_101044cuda3std3__45__cpo3endE
	.align		8
        /*0028*/ 	.dword	_ZN40_INTERNAL_9880e77c_4_k_cu_2693921e_101044cuda3std3__45__cpo6cbeginE
	.align		8
        /*0030*/ 	.dword	_ZN40_INTERNAL_9880e77c_4_k_cu_2693921e_101044cuda3std3__45__cpo4cendE
	.align		8
        /*0038*/ 	.dword	_ZN40_INTERNAL_9880e77c_4_k_cu_2693921e_101044cuda3std3__442_GLOBAL__N__9880e77c_4_k_cu_2693921e_101046ignoreE
	.align		8
        /*0040*/ 	.dword	_ZN40_INTERNAL_9880e77c_4_k_cu_2693921e_101044cuda3std3__419piecewise_constructE
	.align		8
        /*0048*/ 	.dword	_ZN40_INTERNAL_9880e77c_4_k_cu_2693921e_101044cuda3std3__48in_placeE
	.align		8
        /*0050*/ 	.dword	_ZN40_INTERNAL_9880e77c_4_k_cu_2693921e_101044cuda3std6ranges3__45__cpo4swapE
	.align		8
        /*0058*/ 	.dword	_ZN40_INTERNAL_9880e77c_4_k_cu_2693921e_101044cuda3std6ranges3__45__cpo9iter_moveE
	.align		8
        /*0060*/ 	.dword	_ZN40_INTERNAL_9880e77c_4_k_cu_2693921e_101044cute7productE
	.align		8
        /*0068*/ 	.dword	_ZN40_INTERNAL_9880e77c_4_k_cu_2693921e_101044cute1_E
	.align		8
        /*0070*/ 	.dword	$str$25
	.align		8
        /*0078*/ 	.dword	$str$26
	.align		8
        /*0080*/ 	.dword	$str$27
	.align		8
        /*0088*/ 	.dword	$str$28


//--------------------- .text._ZN7cutlass13device_kernelINS_4gemm6kernel13GemmUniversalIN4cute5tupleIJiiiiEEENS1_10collective13CollectiveMmaINS1_35MainloopSm100TmaUmmaWarpSpecializedILi3ELi2ELi4ENS5_IJNS4_1CILi1EEENSA_ILi2EEESB_EEEEENS5_IJNSA_ILi64EEESF_NSA_ILi128EEEEEENS_10tfloat32_tENS5_IJlSB_lEEESI_SJ_NS4_8TiledMMAINS4_8MMA_AtomIJNS4_17SM100_MMA_TF32_SSISI_SI_fLi64ELi64ELNS4_4UMMA5MajorE0ELSO_0ELNSN_7ScaleInE0ELSP_0EEEEEENS4_6LayoutINS5_IJSB_SB_SB_EEENS5_IJNSA_ILi0EEESU_SU_EEEEENS5_IJNS4_10UnderscoreESX_SX_EEEEENS4_23SM90_TMA_LOAD_MULTICASTENS4_14ComposedLayoutINS4_7SwizzleILi3ELi4ELi3EEENS4_18smem_ptr_flag_bitsILi32EEENSS_INS5_IJNSA_ILi8EEENSA_ILi32EEEEEENS5_IJS17_SB_EEEEEEEvNS4_8identityENS4_13SM90_TMA_LOADES1B_vS1C_EENS_8epilogue10collective18CollectiveEpilogueINS1F_23Sm100TmaWarpSpecializedILi3ELi2ELi16ELb1ELb0EEEJSH_NS5_IJNSS_ISF_SB_EENSS_IS17_SB_EEEEESI_SJ_SI_SJ_NS1F_6fusion15FusionCallbacksIS1J_NS1N_17LinearCombinationISI_fSI_fLNS_15FloatRoundStyleE2EEESH_S1M_JEEENS4_5SM1004TMEM4LOAD26SM100_TMEM_LOAD_16dp128b8xES1D_S1B_NS4_17SM75_U32x4_LDSM_NENS4_14SM90_TMA_STOREES1B_NS4_17SM90_U32x4_STSM_NENS4_39AutoVectorizingCopyWithAssumedAlignmentILi128EEEEEEvvEEEEvNT_6ParamsE --------------------------
	.section	.text._ZN7cutlass13device_kernelINS_4gemm6kernel13GemmUniversalIN4cute5tupleIJiiiiEEENS1_10collective13CollectiveMmaINS1_35MainloopSm100TmaUmmaWarpSpecializedILi3ELi2ELi4ENS5_IJNS4_1CILi1EEENSA_ILi2EEESB_EEEEENS5_IJNSA_ILi64EEESF_NSA_ILi128EEEEEENS_10tfloat32_tENS5_IJlSB_lEEESI_SJ_NS4_8TiledMMAINS4_8MMA_AtomIJNS4_17SM100_MMA_TF32_SSISI_SI_fLi64ELi64ELNS4_4UMMA5MajorE0ELSO_0ELNSN_7ScaleInE0ELSP_0EEEEEENS4_6LayoutINS5_IJSB_SB_SB_EEENS5_IJNSA_ILi0EEESU_SU_EEEEENS5_IJNS4_10UnderscoreESX_SX_EEEEENS4_23SM90_TMA_LOAD_MULTICASTENS4_14ComposedLayoutINS4_7SwizzleILi3ELi4ELi3EEENS4_18smem_ptr_flag_bitsILi32EEENSS_INS5_IJNSA_ILi8EEENSA_ILi32EEEEEENS5_IJS17_SB_EEEEEEEvNS4_8identityENS4_13SM90_TMA_LOADES1B_vS1C_EENS_8epilogue10collective18CollectiveEpilogueINS1F_23Sm100TmaWarpSpecializedILi3ELi2ELi16ELb1ELb0EEEJSH_NS5_IJNSS_ISF_SB_EENSS_IS17_SB_EEEEESI_SJ_SI_SJ_NS1F_6fusion15FusionCallbacksIS1J_NS1N_17LinearCombinationISI_fSI_fLNS_15FloatRoundStyleE2EEESH_S1M_JEEENS4_5SM1004TMEM4LOAD26SM100_TMEM_LOAD_16dp128b8xES1D_S1B_NS4_17SM75_U32x4_LDSM_NENS4_14SM90_TMA_STOREES1B_NS4_17SM90_U32x4_STSM_NENS4_39AutoVectorizingCopyWithAssumedAlignmentILi128EEEEEEvvEEEEvNT_6ParamsE,"ax",@progbits
	.align	128
.text._ZN7cutlass13device_kernelINS_4gemm6kernel13GemmUniversalIN4cute5tupleIJiiiiEEENS1_10collective13CollectiveMmaINS1_35MainloopSm100TmaUmmaWarpSpecializedILi3ELi2ELi4ENS5_IJNS4_1CILi1EEENSA_ILi2EEESB_EEEEENS5_IJNSA_ILi64EEESF_NSA_ILi128EEEEEENS_10tfloat32_tENS5_IJlSB_lEEESI_SJ_NS4_8TiledMMAINS4_8MMA_AtomIJNS4_17SM100_MMA_TF32_SSISI_SI_fLi64ELi64ELNS4_4UMMA5MajorE0ELSO_0ELNSN_7ScaleInE0ELSP_0EEEEEENS4_6LayoutINS5_IJSB_SB_SB_EEENS5_IJNSA_ILi0EEESU_SU_EEEEENS5_IJNS4_10UnderscoreESX_SX_EEEEENS4_23SM90_TMA_LOAD_MULTICASTENS4_14ComposedLayoutINS4_7SwizzleILi3ELi4ELi3EEENS4_18smem_ptr_flag_bitsILi32EEENSS_INS5_IJNSA_ILi8EEENSA_ILi32EEEEEENS5_IJS17_SB_EEEEEEEvNS4_8identityENS4_13SM90_TMA_LOADES1B_vS1C_EENS_8epilogue10collective18CollectiveEpilogueINS1F_23Sm100TmaWarpSpecializedILi3ELi2ELi16ELb1ELb0EEEJSH_NS5_IJNSS_ISF_SB_EENSS_IS17_SB_EEEEESI_SJ_SI_SJ_NS1F_6fusion15FusionCallbacksIS1J_NS1N_17LinearCombinationISI_fSI_fLNS_15FloatRoundStyleE2EEESH_S1M_JEEENS4_5SM1004TMEM4LOAD26SM100_TMEM_LOAD_16dp128b8xES1D_S1B_NS4_17SM75_U32x4_LDSM_NENS4_14SM90_TMA_STOREES1B_NS4_17SM90_U32x4_STSM_NENS4_39AutoVectorizingCopyWithAssumedAlignmentILi128EEEEEEvvEEEEvNT_6ParamsE:
        .type           _ZN7cutlass13device_kernelINS_4gemm6kernel13GemmUniversalIN4cute5tupleIJiiiiEEENS1_10collective13CollectiveMmaINS1_35MainloopSm100TmaUmmaWarpSpecializedILi3ELi2ELi4ENS5_IJNS4_1CILi1EEENSA_ILi2EEESB_EEEEENS5_IJNSA_ILi64EEESF_NSA_ILi128EEEEEENS_10tfloat32_tENS5_IJlSB_lEEESI_SJ_NS4_8TiledMMAINS4_8MMA_AtomIJNS4_17SM100_MMA_TF32_SSISI_SI_fLi64ELi64ELNS4_4UMMA5MajorE0ELSO_0ELNSN_7ScaleInE0ELSP_0EEEEEENS4_6LayoutINS5_IJSB_SB_SB_EEENS5_IJNSA_ILi0EEESU_SU_EEEEENS5_IJNS4_10UnderscoreESX_SX_EEEEENS4_23SM90_TMA_LOAD_MULTICASTENS4_14ComposedLayoutINS4_7SwizzleILi3ELi4ELi3EEENS4_18smem_ptr_flag_bitsILi32EEENSS_INS5_IJNSA_ILi8EEENSA_ILi32EEEEEENS5_IJS17_SB_EEEEEEEvNS4_8identityENS4_13SM90_TMA_LOADES1B_vS1C_EENS_8epilogue10collective18CollectiveEpilogueINS1F_23Sm100TmaWarpSpecializedILi3ELi2ELi16ELb1ELb0EEEJSH_NS5_IJNSS_ISF_SB_EENSS_IS17_SB_EEEEESI_SJ_SI_SJ_NS1F_6fusion15FusionCallbacksIS1J_NS1N_17LinearCombinationISI_fSI_fLNS_15FloatRoundStyleE2EEESH_S1M_JEEENS4_5SM1004TMEM4LOAD26SM100_TMEM_LOAD_16dp128b8xES1D_S1B_NS4_17SM75_U32x4_LDSM_NENS4_14SM90_TMA_STOREES1B_NS4_17SM90_U32x4_STSM_NENS4_39AutoVectorizingCopyWithAssumedAlignmentILi128EEEEEEvvEEEEvNT_6ParamsE,@function
        .size           _ZN7cutlass13device_kernelINS_4gemm6kernel13GemmUniversalIN4cute5tupleIJiiiiEEENS1_10collective13CollectiveMmaINS1_35MainloopSm100TmaUmmaWarpSpecializedILi3ELi2ELi4ENS5_IJNS4_1CILi1EEENSA_ILi2EEESB_EEEEENS5_IJNSA_ILi64EEESF_NSA_ILi128EEEEEENS_10tfloat32_tENS5_IJlSB_lEEESI_SJ_NS4_8TiledMMAINS4_8MMA_AtomIJNS4_17SM100_MMA_TF32_SSISI_SI_fLi64ELi64ELNS4_4UMMA5MajorE0ELSO_0ELNSN_7ScaleInE0ELSP_0EEEEEENS4_6LayoutINS5_IJSB_SB_SB_EEENS5_IJNSA_ILi0EEESU_SU_EEEEENS5_IJNS4_10UnderscoreESX_SX_EEEEENS4_23SM90_TMA_LOAD_MULTICASTENS4_14ComposedLayoutINS4_7SwizzleILi3ELi4ELi3EEENS4_18smem_ptr_flag_bitsILi32EEENSS_INS5_IJNSA_ILi8EEENSA_ILi32EEEEEENS5_IJS17_SB_EEEEEEEvNS4_8identityENS4_13SM90_TMA_LOADES1B_vS1C_EENS_8epilogue10collective18CollectiveEpilogueINS1F_23Sm100TmaWarpSpecializedILi3ELi2ELi16ELb1ELb0EEEJSH_NS5_IJNSS_ISF_SB_EENSS_IS17_SB_EEEEESI_SJ_SI_SJ_NS1F_6fusion15FusionCallbacksIS1J_NS1N_17LinearCombinationISI_fSI_fLNS_15FloatRoundStyleE2EEESH_S1M_JEEENS4_5SM1004TMEM4LOAD26SM100_TMEM_LOAD_16dp128b8xES1D_S1B_NS4_17SM75_U32x4_LDSM_NENS4_14SM90_TMA_STOREES1B_NS4_17SM90_U32x4_STSM_NENS4_39AutoVectorizingCopyWithAssumedAlignmentILi128EEEEEEvvEEEEvNT_6ParamsE,(.L_x_162 - _ZN7cutlass13device_kernelINS_4gemm6kernel13GemmUniversalIN4cute5tupleIJiiiiEEENS1_10collective13CollectiveMmaINS1_35MainloopSm100TmaUmmaWarpSpecializedILi3ELi2ELi4ENS5_IJNS4_1CILi1EEENSA_ILi2EEESB_EEEEENS5_IJNSA_ILi64EEESF_NSA_ILi128EEEEEENS_10tfloat32_tENS5_IJlSB_lEEESI_SJ_NS4_8TiledMMAINS4_8MMA_AtomIJNS4_17SM100_MMA_TF32_SSISI_SI_fLi64ELi64ELNS4_4UMMA5MajorE0ELSO_0ELNSN_7ScaleInE0ELSP_0EEEEEENS4_6LayoutINS5_IJSB_SB_SB_EEENS5_IJNSA_ILi0EEESU_SU_EEEEENS5_IJNS4_10UnderscoreESX_SX_EEEEENS4_23SM90_TMA_LOAD_MULTICASTENS4_14ComposedLayoutINS4_7SwizzleILi3ELi4ELi3EEENS4_18smem_ptr_flag_bitsILi32EEENSS_INS5_IJNSA_ILi8EEENSA_ILi32EEEEEENS5_IJS17_SB_EEEEEEEvNS4_8identityENS4_13SM90_TMA_LOADES1B_vS1C_EENS_8epilogue10collective18CollectiveEpilogueINS1F_23Sm100TmaWarpSpecializedILi3ELi2ELi16ELb1ELb0EEEJSH_NS5_IJNSS_ISF_SB_EENSS_IS17_SB_EEEEESI_SJ_SI_SJ_NS1F_6fusion15FusionCallbacksIS1J_NS1N_17LinearCombinationISI_fSI_fLNS_15FloatRoundStyleE2EEESH_S1M_JEEENS4_5SM1004TMEM4LOAD26SM100_TMEM_LOAD_16dp128b8xES1D_S1B_NS4_17SM75_U32x4_LDSM_NENS4_14SM90_TMA_STOREES1B_NS4_17SM90_U32x4_STSM_NENS4_39AutoVectorizingCopyWithAssumedAlignmentILi128EEEEEEvvEEEEvNT_6ParamsE)
        .other          _ZN7cutlass13device_kernelINS_4gemm6kernel13GemmUniversalIN4cute5tupleIJiiiiEEENS1_10collective13CollectiveMmaINS1_35MainloopSm100TmaUmmaWarpSpecializedILi3ELi2ELi4ENS5_IJNS4_1CILi1EEENSA_ILi2EEESB_EEEEENS5_IJNSA_ILi64EEESF_NSA_ILi128EEEEEENS_10tfloat32_tENS5_IJlSB_lEEESI_SJ_NS4_8TiledMMAINS4_8MMA_AtomIJNS4_17SM100_MMA_TF32_SSISI_SI_fLi64ELi64ELNS4_4UMMA5MajorE0ELSO_0ELNSN_7ScaleInE0ELSP_0EEEEEENS4_6LayoutINS5_IJSB_SB_SB_EEENS5_IJNSA_ILi0EEESU_SU_EEEEENS5_IJNS4_10UnderscoreESX_SX_EEEEENS4_23SM90_TMA_LOAD_MULTICASTENS4_14ComposedLayoutINS4_7SwizzleILi3ELi4ELi3EEENS4_18smem_ptr_flag_bitsILi32EEENSS_INS5_IJNSA_ILi8EEENSA_ILi32EEEEEENS5_IJS17_SB_EEEEEEEvNS4_8identityENS4_13SM90_TMA_LOADES1B_vS1C_EENS_8epilogue10collective18CollectiveEpilogueINS1F_23Sm100TmaWarpSpecializedILi3ELi2ELi16ELb1ELb0EEEJSH_NS5_IJNSS_ISF_SB_EENSS_IS17_SB_EEEEESI_SJ_SI_SJ_NS1F_6fusion15FusionCallbacksIS1J_NS1N_17LinearCombinationISI_fSI_fLNS_15FloatRoundStyleE2EEESH_S1M_JEEENS4_5SM1004TMEM4LOAD26SM100_TMEM_LOAD_16dp128b8xES1D_S1B_NS4_17SM75_U32x4_LDSM_NENS4_14SM90_TMA_STOREES1B_NS4_17SM90_U32x4_STSM_NENS4_39AutoVectorizingCopyWithAssumedAlignmentILi128EEEEEEvvEEEEvNT_6ParamsE,@"STO_CUDA_ENTRY STV_DEFAULT"
_ZN7cutlass13device_kernelINS_4gemm6kernel13GemmUniversalIN4cute5tupleIJiiiiEEENS1_10collective13CollectiveMmaINS1_35MainloopSm100TmaUmmaWarpSpecializedILi3ELi2ELi4ENS5_IJNS4_1CILi1EEENSA_ILi2EEESB_EEEEENS5_IJNSA_ILi64EEESF_NSA_ILi128EEEEEENS_10tfloat32_tENS5_IJlSB_lEEESI_SJ_NS4_8TiledMMAINS4_8MMA_AtomIJNS4_17SM100_MMA_TF32_SSISI_SI_fLi64ELi64ELNS4_4UMMA5MajorE0ELSO_0ELNSN_7ScaleInE0ELSP_0EEEEEENS4_6LayoutINS5_IJSB_SB_SB_EEENS5_IJNSA_ILi0EEESU_SU_EEEEENS5_IJNS4_10UnderscoreESX_SX_EEEEENS4_23SM90_TMA_LOAD_MULTICASTENS4_14ComposedLayoutINS4_7SwizzleILi3ELi4ELi3EEENS4_18smem_ptr_flag_bitsILi32EEENSS_INS5_IJNSA_ILi8EEENSA_ILi32EEEEEENS5_IJS17_SB_EEEEEEEvNS4_8identityENS4_13SM90_TMA_LOADES1B_vS1C_EENS_8epilogue10collective18CollectiveEpilogueINS1F_23Sm100TmaWarpSpecializedILi3ELi2ELi16ELb1ELb0EEEJSH_NS5_IJNSS_ISF_SB_EENSS_IS17_SB_EEEEESI_SJ_SI_SJ_NS1F_6fusion15FusionCallbacksIS1J_NS1N_17LinearCombinationISI_fSI_fLNS_15FloatRoundStyleE2EEESH_S1M_JEEENS4_5SM1004TMEM4LOAD26SM100_TMEM_LOAD_16dp128b8xES1D_S1B_NS4_17SM75_U32x4_LDSM_NENS4_14SM90_TMA_STOREES1B_NS4_17SM90_U32x4_STSM_NENS4_39AutoVectorizingCopyWithAssumedAlignmentILi128EEEEEEvvEEEEvNT_6ParamsE:
[----:B------:R-:W1:Y:S01]  /*0000*/  LDC R1, c[0x0][0x37c] ;  /* 0x0000df00ff017b82 */ /* 0x000e620000000800 */
[----:B------:R-:W2:Y:S01]  /*0010*/  S2R R64, SR_TID.X ;  /* 0x0000000000407919 */ /* 0x000ea20000002100 */
[----:B------:R-:W3:Y:S01]  /*0020*/  LDCU.64 UR8, c[0x0][0x890] ;  /* 0x00011200ff0877ac */ /* 0x000ee20008000a00 */
[----:B------:R-:W-:Y:S02]  /*0030*/  PRMT R53, RZ, 0x7610, R53 ;  /* 0x00007610ff357816 */ /* 0x000fe40000000035 */
[----:B------:R-:W-:Y:S01]  /*0040*/  ELECT P4, URZ, PT ;  /* 0x0000000000ff782f */ /* 0x000fe20003880000 */
[----:B---3--:R-:W-:-:S04]  /*0050*/  UISETP.NE.U32.AND UP0, UPT, UR8, URZ, UPT ;  /* 0x000000ff0800728c */ /* 0x008fc8000bf05070 */
[----:B------:R-:W-:Y:S01]  /*0060*/  UISETP.NE.AND.EX UP0, UPT, UR9, URZ, UPT, UP0 ;  /* 0x000000ff0900728c */ /* 0x000fe2000bf05300 */
[----:B--2---:R-:W-:-:S05]  /*0070*/  SHF.R.U32.HI R54, RZ, 0x5, R64 ;  /* 0x00000005ff367819 */ /* 0x004fca0000011640 */
[----:B------:R-:W2:Y:S02]  /*0080*/  SHFL.IDX PT, R0, R54, RZ, 0x1f ;  /* 0x00001fff36007589 */ /* 0x000ea400000e0000 */
[----:B--2---:R-:W-:Y:S01]  /*0090*/  R2UR UR22, R0 ;  /* 0x00000000001672ca */ /* 0x004fe200000e0000 */
[----:B-1----:R-:W-:-:S14]  /*00a0*/  BRA.U UP0, `(.L_x_0) ;  /* 0x0000000100307547 */ /* 0x002fdc000b800000 */
[----:B------:R-:W1:Y:S02]  /*00b0*/  LDCU.64 UR4, c[0x0][0x888] ;  /* 0x00011100ff0477ac */ /* 0x000e640008000a00 */
[----:B-1----:R-:W-:-:S04]  /*00c0*/  UISETP.NE.U32.AND UP0, UPT, UR4, URZ, UPT ;  /* 0x000000ff0400728c */ /* 0x002fc8000bf05070 */
[----:B------:R-:W-:-:S09]  /*00d0*/  UISETP.NE.AND.EX UP0, UPT, UR5, URZ, UPT, UP0 ;  /* 0x000000ff0500728c */ /* 0x000fd2000bf05300 */
[----:B------:R-:W-:Y:S05]  /*00e0*/  BRA.U !UP0, `(.L_x_1) ;  /* 0x0000000108147547 */ /* 0x000fea000b800000 */
[----:B------:R-:W1:Y:S01]  /*00f0*/  LDC.64 R26, c[0x0][0x888] ;  /* 0x00022200ff1a7b82 */ /* 0x000e620000000a00 */
[----:B------:R-:W1:Y:S02]  /*0100*/  LDCU.64 UR4, c[0x0][0x358] ;  /* 0x00006b00ff0477ac */ /* 0x000e640008000a00 */
[----:B-1----:R1:W5:Y:S01]  /*0110*/  LDG.E R26, desc[UR4][R26.64] ;  /* 0x000000041a1a7981 */ /* 0x002362000c1e1900 */
[----:B------:R-:W-:Y:S01]  /*0120*/  HFMA2 R53, -RZ, RZ, 0, 5.9604644775390625e-08 ;  /* 0x00000001ff357431 */ /* 0x000fe200000001ff */
[----:B------:R-:W-:Y:S05]  /*0130*/  BRA `(.L_x_0) ;  /* 0x00000000000c7947 */ /* 0x000fea0003800000 */
.L_x_1:
[----:B------:R-:W1:Y:S01]  /*0140*/  LDCU UR4, c[0x0][0x880] ;  /* 0x00011000ff0477ac */ /* 0x000e620008000800 */
[----:B------:R-:W-:Y:S01]  /*0150*/  HFMA2 R53, -RZ, RZ, 0, 5.9604644775390625e-08 ;  /* 0x00000001ff357431 */ /* 0x000fe200000001ff */
[----:B-1----:R-:W-:-:S07]  /*0160*/  MOV R26, UR4 ;  /* 0x00000004001a7c02 */ /* 0x002fce0008000f00 */
.L_x_0:
[----:B------:R-:W2:Y:S02]  /*0170*/  LDCU.64 UR4, c[0x0][0x8b0] ;  /* 0x00011600ff0477ac */ /* 0x000ea40008000a00 */
[----:B--2---:R-:W-:-:S04]  /*0180*/  UISETP.NE.U32.AND UP0, UPT, UR4, URZ, UPT ;  /* 0x000000ff0400728c */ /* 0x004fc8000bf05070 */
[----:B------:R-:W-:-:S09]  /*0190*/  UISETP.NE.AND.EX UP0, UPT, UR5, URZ, UPT, UP0 ;  /* 0x000000ff0500728c */ /* 0x000fd2000bf05300 */
[----:B------:R-:W-:Y:S05]  /*01a0*/  BRA.U UP0, `(.L_x_2) ;  /* 0x0000000100287547 */ /* 0x000fea000b800000 */
[----:B------:R-:W2:Y:S02]  /*01b0*/  LDCU.64 UR4, c[0x0][0x8a8] ;  /* 0x00011500ff0477ac */ /* 0x000ea40008000a00 */
[----:B--2---:R-:W-:-:S04]  /*01c0*/  UISETP.NE.U32.AND UP0, UPT, UR4, URZ, UPT ;  /* 0x000000ff0400728c */ /* 0x004fc8000bf05070 */
[----:B------:R-:W-:-:S09]  /*01d0*/  UISETP.NE.AND.EX UP0, UPT, UR5, URZ, UPT, UP0 ;  /* 0x000000ff0500728c */ /* 0x000fd2000bf05300 */
[----:B------:R-:W-:Y:S05]  /*01e0*/  BRA.U !UP0, `(.L_x_3) ;  /* 0x0000000108107547 */ /* 0x000fea000b800000 */
[----:B------:R-:W2:Y:S01]  /*01f0*/  LDC.64 R24, c[0x0][0x8a8] ;  /* 0x00022a00ff187b82 */ /* 0x000ea20000000a00 */
[----:B------:R-:W2:Y:S02]  /*0200*/  LDCU.64 UR4, c[0x0][0x358] ;  /* 0x00006b00ff0477ac */ /* 0x000ea40008000a00 */
[----:B--2---:R2:W5:Y:S01]  /*0210*/  LDG.E R24, desc[UR4][R24.64] ;  /* 0x0000000418187981 */ /* 0x004562000c1e1900 */
[----:B------:R-:W-:Y:S05]  /*0220*/  BRA `(.L_x_2) ;  /* 0x0000000000087947 */ /* 0x000fea0003800000 */
.L_x_3:
[----:B------:R-:W2:Y:S02]  /*0230*/  LDCU UR4, c[0x0][0x8a0] ;  /* 0x00011400ff0477ac */ /* 0x000ea40008000800 */
[----:B--2---:R-:W-:Y:S02]  /*0240*/  MOV R24, UR4 ;  /* 0x0000000400187c02 */ /* 0x004fe40008000f00 */
.L_x_2:
[----:B------:R-:W-:Y:S01]  /*0250*/  IMAD.U32 R0, RZ, RZ, UR22 ;  /* 0x00000016ff007e24 */ /* 0x000fe2000f8e00ff */
[----:B------:R-:W-:Y:S04]  /*0260*/  BSSY.RECONVERGENT B0, `(.L_x_4) ;  /* 0x000000c000007945 */ /* 0x000fe80003800200 */
[C---:B------:R-:W-:Y:S02]  /*0270*/  ISETP.NE.OR P1, PT, R0.reuse, 0x1, !P4 ;  /* 0x000000010000780c */ /* 0x040fe40006725670 */
[----:B------:R-:W-:-:S11]  /*0280*/  ISETP.NE.OR P0, PT, R0, 0x3, !P4 ;  /* 0x000000030000780c */ /* 0x000fd60006705670 */
[----:B------:R-:W-:Y:S05]  /*0290*/  @P1 BRA `(.L_x_5) ;  /* 0x0000000000201947 */ /* 0x000fea0003800000 */
[----:B------:R-:W3:Y:S02]  /*02a0*/  LDCU.64 UR4, c[0x0][0x348] ;  /* 0x00006900ff0477ac */ /* 0x000ee40008000a00 */
[----:B---3--:R-:W-:Y:S02]  /*02b0*/  UIADD3 UR6, UP1, UPT, UR4, 0x80, URZ ;  /* 0x0000008004067890 */ /* 0x008fe4000ff3e0ff */
[----:B------:R-:W-:Y:S02]  /*02c0*/  UIADD3 UR4, UP0, UPT, UR4, 0x180, URZ ;  /* 0x0000018004047890 */ /* 0x000fe4000ff1e0ff */
[----:B------:R-:W-:Y:S02]  /*02d0*/  UIADD3.X UR7, UPT, UPT, URZ, UR5, URZ, UP1, !UPT ;  /* 0x00000005ff077290 */ /* 0x000fe40008ffe4ff */
[----:B------:R-:W-:-:S07]  /*02e0*/  UIADD3.X UR5, UPT, UPT, URZ, UR5, URZ, UP0, !UPT ;  /* 0x00000005ff057290 */ /* 0x000fce00087fe4ff */
[----:B------:R3:W-:Y:S02]  /*02f0*/  UTMACCTL.PF [UR6] ;  /* 0x00000000060079b9 */ /* 0x0007e40008040000 */
[----:B------:R3:W-:Y:S02]  /*0300*/  UTMACCTL.PF [UR4] ;  /* 0x00000000040079b9 */ /* 0x0007e40008040000 */
[----:B---3--:R-:W-:Y:S01]  /*0310*/  NOP ;  /* 0x0000000000007918 */ /* 0x008fe20000000000 */
.L_x_5:
[----:B------:R-:W-:Y:S05]  /*0320*/  BSYNC.RECONVERGENT B0 ;  /* 0x0000000000007941 */ /* 0x000fea0003800200 */
.L_x_4:
[----:B------:R-:W-:Y:S04]  /*0330*/  BSSY.RECONVERGENT B0, `(.L_x_6) ;  /* 0x000000a000007945 */ /* 0x000fe80003800200 */
        /* <DEDUP_REMOVED lines=9> */
.L_x_7:
[----:B------:R-:W-:Y:S05]  /*03d0*/  BSYNC.RECONVERGENT B0 ;  /* 0x0000000000007941 */ /* 0x000fea0003800200 */
.L_x_6:
[----:B------:R-:W3:Y:S01]  /*03e0*/  LDCU.64 UR4, c[0x0][0x888] ;  /* 0x00011100ff0477ac */ /* 0x000ee20008000a00 */
[----:B------:R-:W-:Y:S02]  /*03f0*/  UISETP.EQ.U32.AND UP1, UPT, UR8, URZ, UPT ;  /* 0x000000ff0800728c */ /* 0x000fe4000bf22070 */
[----:B------:R-:W-:Y:S02]  /*0400*/  UPLOP3.LUT UP3, UPT, UPT, UPT, UPT, 0x80, 0x8 ;  /* 0x000000000008789c */ /* 0x000fe40003f6f070 */
[----:B---3--:R-:W-:-:S04]  /*0410*/  UISETP.NE.U32.AND UP0, UPT, UR4, URZ, UPT ;  /* 0x000000ff0400728c */ /* 0x008fc8000bf05070 */
[----:B------:R-:W-:-:S04]  /*0420*/  UISETP.NE.AND.EX UP0, UPT, UR5, URZ, UPT, UP0 ;  /* 0x000000ff0500728c */ /* 0x000fc8000bf05300 */
[----:B------:R-:W-:-:S04]  /*0430*/  UISETP.EQ.OR.EX UP2, UPT, UR9, URZ, !UP0, UP1 ;  /* 0x000000ff0900728c */ /* 0x000fc8000c742710 */
[----:B------:R-:W-:-:S06]  /*0440*/  UP2UR UR4, UPR, URZ, 0x4 ;  /* 0x00000004ff047883 */ /* 0x000fcc0008000000 */
[----:B------:R-:W-:Y:S01]  /*0450*/  MOV R57, UR4 ;  /* 0x0000000400397c02 */ /* 0x000fe20008000f00 */
[----:B------:R-:W-:Y:S06]  /*0460*/  BRA.U !UP2, `(.L_x_8) ;  /* 0x000000010a207547 */ /* 0x000fec000b800000 */
[----:B------:R-:W-:Y:S01]  /*0470*/  UISETP.NE.U32.AND UP1, UPT, UR8, URZ, UPT ;  /* 0x000000ff0800728c */ /* 0x000fe2000bf25070 */
[----:B-----5:R-:W-:Y:S01]  /*0480*/  FSETP.NEU.AND P0, PT, R26, RZ, PT ;  /* 0x000000ff1a00720b */ /* 0x020fe20003f0d000 */
[----:B------:R-:W-:Y:S02]  /*0490*/  USEL UR4, URZ, 0xffffffff, UP0 ;  /* 0xffffffffff047887 */ /* 0x000fe40008000000 */
[----:B------:R-:W-:-:S10]  /*04a0*/  UISETP.NE.AND.EX UP1, UPT, UR9, URZ, UPT, UP1 ;  /* 0x000000ff0900728c */ /* 0x000fd4000bf25310 */
[----:B------:R-:W-:Y:S01]  /*04b0*/  VOTEU.ANY UP0, P0 ;  /* 0x0000000000ff7886 */ /* 0x000fe20000000100 */
[----:B------:R-:W-:-:S04]  /*04c0*/  @!UP1 USEL UR4, URZ, 0xffffffff, UP0 ;  /* 0xffffffffff049887 */ /* 0x000fc80008000000 */
[----:B------:R-:W-:-:S04]  /*04d0*/  ULOP3.LUT UR4, UR4, 0x1, URZ, 0xc0, !UPT ;  /* 0x0000000104047892 */ /* 0x000fc8000f8ec0ff */
[----:B------:R-:W-:-:S11]  /*04e0*/  UISETP.NE.U32.AND UP3, UPT, UR4, 0x1, UPT ;  /* 0x000000010400788c */ /* 0x000fd6000bf65070 */
.L_x_8:
[----:B------:R-:W3:Y:S01]  /*04f0*/  SHFL.IDX PT, R2, R54, RZ, 0x1f ;  /* 0x00001fff36027589 */ /* 0x000ee200000e0000 */
[----:B------:R-:W-:-:S04]  /*0500*/  UISETP.NE.AND UP0, UPT, UR22, 0x2, UPT ;  /* 0x000000021600788c */ /* 0x000fc8000bf05270 */
[----:B------:R-:W-:Y:S01]  /*0510*/  USEL UR38, URZ, 0x1, UP0 ;  /* 0x00000001ff267887 */ /* 0x000fe20008000000 */
[----:B---3--:R-:W-:-:S13]  /*0520*/  ISETP.NE.AND P0, PT, R2, RZ, PT ;  /* 0x000000ff0200720c */ /* 0x008fda0003f05270 */
[----:B------:R-:W-:Y:S05]  /*0530*/  @P0 BRA `(.L_x_9) ;  /* 0x0000000000500947 */ /* 0x000fea0003800000 */
[----:B------:R-:W3:Y:S01]  /*0540*/  S2UR UR4, SR_CgaCtaId ;  /* 0x00000000000479c3 */ /* 0x000ee20000008800 */
[----:B------:R-:W-:Y:S01]  /*0550*/  UMOV UR5, 0x400 ;  /* 0x0000040000057882 */ /* 0x000fe20000000000 */
[----:B------:R-:W-:Y:S01]  /*0560*/  UMOV UR8, 0x1 ;  /* 0x0000000100087882 */ /* 0x000fe20000000000 */
[----:B------:R-:W-:Y:S01]  /*0570*/  UMOV UR6, 0x2 ;  /* 0x0000000200067882 */ /* 0x000fe20000000000 */
[----:B------:R-:W-:-:S04]  /*0580*/  UIADD3 UR8, UPT, UPT, -UR8, 0x100000, URZ ;  /* 0x0010000008087890 */ /* 0x000fc8000fffe1ff */
[----:B------:R-:W-:Y:S02]  /*0590*/  USHF.L.U32 UR9, UR8, 0xb, URZ ;  /* 0x0000000b08097899 */ /* 0x000fe400080006ff */
[----:B------:R-:W-:Y:S02]  /*05a0*/  USHF.L.U32 UR8, UR8, 0x1, URZ ;  /* 0x0000000108087899 */ /* 0x000fe400080006ff */
[----:B------:R-:W-:-:S04]  /*05b0*/  UIADD3 UR6, UPT, UPT, -UR6, 0x100000, URZ ;  /* 0x0010000006067890 */ /* 0x000fc8000fffe1ff */
[----:B------:R-:W-:Y:S02]  /*05c0*/  USHF.L.U32 UR7, UR6, 0xb, URZ ;  /* 0x0000000b06077899 */ /* 0x000fe400080006ff */
[----:B------:R-:W-:Y:S01]  /*05d0*/  USHF.L.U32 UR6, UR6, 0x1, URZ ;  /* 0x0000000106067899 */ /* 0x000fe200080006ff */
[----:B------:R-:W-:Y:S01]  /*05e0*/  ELECT P0, URZ, PT ;  /* 0x0000000000ff782f */ /* 0x000fe20003800000 */
[----:B---3--:R-:W-:Y:S01]  /*05f0*/  ULEA UR4, UR4, UR5, 0x18 ;  /* 0x0000000504047291 */ /* 0x008fe2000f8ec0ff */
[----:B------:R-:W3:Y:S11]  /*0600*/  FENCE.VIEW.ASYNC.S ;  /* 0x00000000000073c6 */ /* 0x000ef60000000000 */
[----:B---3--:R3:W4:Y:S01]  /*0610*/  SYNCS.EXCH.64 URZ, [UR4], UR8 ;  /* 0x0000000804ff75b2 */ /* 0x0087220008000100 */
[----:B------:R3:W1:Y:S01]  /*0620*/  SYNCS.EXCH.64 URZ, [UR4+0x18], UR6 ;  /* 0x0000180604ff75b2 */ /* 0x0006620008000100 */
[----:B------:R3:W1:Y:S01]  /*0630*/  SYNCS.EXCH.64 URZ, [UR4+0x8], UR8 ;  /* 0x0000080804ff75b2 */ /* 0x0006620008000100 */
[----:B------:R3:W1:Y:S01]  /*0640*/  SYNCS.EXCH.64 URZ, [UR4+0x20], UR6 ;  /* 0x0000200604ff75b2 */ /* 0x0006620008000100 */
[----:B------:R3:W1:Y:S01]  /*0650*/  SYNCS.EXCH.64 URZ, [UR4+0x10], UR8 ;  /* 0x0000100804ff75b2 */ /* 0x0006620008000100 */
[----:B------:R3:W1:Y:S01]  /*0660*/  SYNCS.EXCH.64 URZ, [UR4+0x28], UR6 ;  /* 0x0000280604ff75b2 */ /* 0x0006620008000100 */
[----:B------:R-:W-:Y:S01]  /*0670*/  NOP ;  /* 0x0000000000007918 */ /* 0x000fe20000000000 */
.L_x_9:
[----:B------:R-:W2:Y:S01]  /*0680*/  SHFL.IDX PT, R2, R54, RZ, 0x1f ;  /* 0x00001fff36027589 */ /* 0x000ea200000e0000 */
[----:B------:R-:W-:Y:S01]  /*0690*/  NOP ;  /* 0x0000000000007918 */ /* 0x000fe20000000000 */
[----:B--2---:R-:W-:-:S13]  /*06a0*/  ISETP.NE.AND P0, PT, R2, 0x1, PT ;  /* 0x000000010200780c */ /* 0x004fda0003f05270 */
[----:B------:R-:W-:Y:S05]  /*06b0*/  @P0 BRA `(.L_x_10) ;  /* 0x0000000000500947 */ /* 0x000fea0003800000 */
[----:B---3--:R-:W2:Y:S01]  /*06c0*/  S2UR UR4, SR_CgaCtaId ;  /* 0x00000000000479c3 */ /* 0x008ea20000008800 */
        /* <DEDUP_REMOVED lines=10> */
[----:B--2---:R-:W-:Y:S01]  /*0770*/  ULEA UR4, UR4, UR5, 0x18 ;  /* 0x0000000504047291 */ /* 0x004fe2000f8ec0ff */
[----:B------:R-:W2:Y:S11]  /*0780*/  FENCE.VIEW.ASYNC.S ;  /* 0x00000000000073c6 */ /* 0x000eb60000000000 */
[----:B--2---:R2:W3:Y:S01]  /*0790*/  SYNCS.EXCH.64 URZ, [UR4+0x30], UR8 ;  /* 0x0000300804ff75b2 */ /* 0x0044e20008000100 */
[----:B------:R2:W1:Y:S01]  /*07a0*/  SYNCS.EXCH.64 URZ, [UR4+0x48], UR6 ;  /* 0x0000480604ff75b2 */ /* 0x0004620008000100 */
[----:B------:R2:W1:Y:S01]  /*07b0*/  SYNCS.EXCH.64 URZ, [UR4+0x38], UR8 ;  /* 0x0000380804ff75b2 */ /* 0x0004620008000100 */
[----:B------:R2:W1:Y:S01]  /*07c0*/  SYNCS.EXCH.64 URZ, [UR4+0x50], UR6 ;  /* 0x0000500604ff75b2 */ /* 0x0004620008000100 */
[----:B------:R2:W1:Y:S01]  /*07d0*/  SYNCS.EXCH.64 URZ, [UR4+0x40], UR8 ;  /* 0x0000400804ff75b2 */ /* 0x0004620008000100 */
[----:B------:R2:W1:Y:S01]  /*07e0*/  SYNCS.EXCH.64 URZ, [UR4+0x58], UR6 ;  /* 0x0000580604ff75b2 */ /* 0x0004620008000100 */
[----:B------:R-:W-:Y:S01]  /*07f0*/  NOP ;  /* 0x0000000000007918 */ /* 0x000fe20000000000 */
.L_x_10:
[----:B------:R-:W4:Y:S01]  /*0800*/  SHFL.IDX PT, R2, R54, RZ, 0x1f ;  /* 0x00001fff36027589 */ /* 0x000f2200000e0000 */
[----:B------:R-:W-:Y:S01]  /*0810*/  NOP ;  /* 0x0000000000007918 */ /* 0x000fe20000000000 */
[----:B----4-:R-:W-:-:S13]  /*0820*/  ISETP.NE.AND P0, PT, R2, 0x3, PT ;  /* 0x000000030200780c */ /* 0x010fda0003f05270 */
[----:B------:R-:W-:Y:S05]  /*0830*/  @P0 BRA `(.L_x_11) ;  /* 0x0000000000300947 */ /* 0x000fea0003800000 */
[----:B--23--:R-:W2:Y:S01]  /*0840*/  S2UR UR6, SR_CgaCtaId ;  /* 0x00000000000679c3 */ /* 0x00cea20000008800 */
[----:B------:R-:W-:Y:S01]  /*0850*/  UMOV UR4, 0x400 ;  /* 0x0000040000047882 */ /* 0x000fe20000000000 */
[----:B------:R-:W-:Y:S01]  /*0860*/  UMOV UR5, 0x20 ;  /* 0x0000002000057882 */ /* 0x000fe20000000000 */
[----:B------:R-:W-:Y:S01]  /*0870*/  ELECT P0, URZ, PT ;  /* 0x0000000000ff782f */ /* 0x000fe20003800000 */
[----:B--2---:R-:W-:Y:S02]  /*0880*/  ULEA UR6, UR6, UR4, 0x18 ;  /* 0x0000000406067291 */ /* 0x004fe4000f8ec0ff */
[----:B------:R-:W-:-:S04]  /*0890*/  UIADD3 UR4, UPT, UPT, -UR5, 0x100000, URZ ;  /* 0x0010000005047890 */ /* 0x000fc8000fffe1ff */
[----:B------:R-:W-:Y:S02]  /*08a0*/  USHF.L.U32 UR5, UR4, 0xb, URZ ;  /* 0x0000000b04057899 */ /* 0x000fe400080006ff */
[----:B------:R-:W-:Y:S01]  /*08b0*/  USHF.L.U32 UR4, UR4, 0x1, URZ ;  /* 0x0000000104047899 */ /* 0x000fe200080006ff */
[----:B------:R-:W2:Y:S11]  /*08c0*/  FENCE.VIEW.ASYNC.S ;  /* 0x00000000000073c6 */ /* 0x000eb60000000000 */
[----:B--2---:R4:W2:Y:S01]  /*08d0*/  SYNCS.EXCH.64 URZ, [UR6+0x60], UR4 ;  /* 0x0000600406ff75b2 */ /* 0x0048a20008000100 */
[----:B------:R4:W3:Y:S02]  /*08e0*/  SYNCS.EXCH.64 URZ, [UR6+0x68], UR4 ;  /* 0x0000680406ff75b2 */ /* 0x0008e40008000100 */
[----:B----4-:R-:W-:Y:S01]  /*08f0*/  NOP ;  /* 0x0000000000007918 */ /* 0x010fe20000000000 */
.L_x_11:
[----:B------:R-:W4:Y:S01]  /*0900*/  SHFL.IDX PT, R2, R54, RZ, 0x1f ;  /* 0x00001fff36027589 */ /* 0x000f2200000e0000 */
[----:B------:R-:W-:Y:S01]  /*0910*/  NOP ;  /* 0x0000000000007918 */ /* 0x000fe20000000000 */
[----:B----4-:R-:W-:-:S13]  /*0920*/  ISETP.NE.AND P0, PT, R2, 0x4, PT ;  /* 0x000000040200780c */ /* 0x010fda0003f05270 */
[----:B------:R-:W-:Y:S05]  /*0930*/  @P0 BRA `(.L_x_12) ;  /* 0x00000000004c0947 */ /* 0x000fea0003800000 */
[----:B--23--:R-:W2:Y:S01]  /*0940*/  S2UR UR6, SR_CgaCtaId ;  /* 0x00000000000679c3 */ /* 0x00cea20000008800 */
[----:B------:R-:W-:Y:S01]  /*0950*/  UMOV UR4, 0x1e0 ;  /* 0x000001e000047882 */ /* 0x000fe20000000000 */
[----:B------:R-:W-:Y:S01]  /*0960*/  UMOV UR5, 0x400 ;  /* 0x0000040000057882 */ /* 0x000fe20000000000 */
[----:B------:R-:W-:Y:S01]  /*0970*/  USEL UR4, UR4, 0x1a0, UP3 ;  /* 0x000001a004047887 */ /* 0x000fe20009800000 */
[----:B------:R-:W-:Y:S01]  /*0980*/  UMOV UR8, 0x1 ;  /* 0x0000000100087882 */ /* 0x000fe20000000000 */
[----:B------:R-:W-:Y:S01]  /*0990*/  ELECT P0, URZ, PT ;  /* 0x0000000000ff782f */ /* 0x000fe20003800000 */
[----:B------:R-:W-:-:S04]  /*09a0*/  UIADD3 UR8, UPT, UPT, -UR8, 0x100000, URZ ;  /* 0x0010000008087890 */ /* 0x000fc8000fffe1ff */
[----:B------:R-:W-:Y:S02]  /*09b0*/  USHF.L.U32 UR9, UR8, 0xb, URZ ;  /* 0x0000000b08097899 */ /* 0x000fe400080006ff */
[----:B------:R-:W-:Y:S02]  /*09c0*/  USHF.L.U32 UR8, UR8, 0x1, URZ ;  /* 0x0000000108087899 */ /* 0x000fe400080006ff */
[----:B--2---:R-:W-:Y:S02]  /*09d0*/  ULEA UR6, UR6, UR5, 0x18 ;  /* 0x0000000506067291 */ /* 0x004fe4000f8ec0ff */
[----:B------:R-:W-:-:S04]  /*09e0*/  UIADD3 UR4, UPT, UPT, -UR4, 0x100000, URZ ;  /* 0x0010000004047890 */ /* 0x000fc8000fffe1ff */
[----:B------:R-:W-:Y:S02]  /*09f0*/  USHF.L.U32 UR5, UR4, 0xb, URZ ;  /* 0x0000000b04057899 */ /* 0x000fe400080006ff */
[----:B------:R-:W-:Y:S01]  /*0a00*/  USHF.L.U32 UR4, UR4, 0x1, URZ ;  /* 0x0000000104047899 */ /* 0x000fe200080006ff */
[----:B------:R-:W2:Y:S03]  /*0a10*/  FENCE.VIEW.ASYNC.S ;  /* 0x00000000000073c6 */ /* 0x000ea60000000000 */
[----:B--2---:R4:W2:Y:S08]  /*0a20*/  SYNCS.EXCH.64 URZ, [UR6+0x70], UR8 ;  /* 0x0000700806ff75b2 */ /* 0x0048b00008000100 */
[----:B------:R4:W3:Y:S01]  /*0a30*/  SYNCS.EXCH.64 URZ, [UR6+0x80], UR4 ;  /* 0x0000800406ff75b2 */ /* 0x0008e20008000100 */
[----:B------:R4:W1:Y:S01]  /*0a40*/  SYNCS.EXCH.64 URZ, [UR6+0x78], UR8 ;  /* 0x0000780806ff75b2 */ /* 0x0008620008000100 */
[----:B------:R4:W1:Y:S02]  /*0a50*/  SYNCS.EXCH.64 URZ, [UR6+0x88], UR4 ;  /* 0x0000880406ff75b2 */ /* 0x0008640008000100 */
[----:B----4-:R-:W-:Y:S01]  /*0a60*/  NOP ;  /* 0x0000000000007918 */ /* 0x010fe20000000000 */
.L_x_12:
[----:B------:R-:W4:Y:S01]  /*0a70*/  SHFL.IDX PT, R2, R54, RZ, 0x1f ;  /* 0x00001fff36027589 */ /* 0x000f2200000e0000 */
[----:B------:R-:W-:Y:S01]  /*0a80*/  NOP ;  /* 0x0000000000007918 */ /* 0x000fe20000000000 */
[----:B----4-:R-:W-:-:S13]  /*0a90*/  ISETP.NE.AND P0, PT, R2, 0x5, PT ;  /* 0x000000050200780c */ /* 0x010fda0003f05270 */
[----:B------:R-:W-:Y:S05]  /*0aa0*/  @P0 BRA `(.L_x_13) ;  /* 0x0000000000580947 */ /* 0x000fea0003800000 */
[----:B--23--:R-:W2:Y:S01]  /*0ab0*/  S2UR UR4, SR_CgaCtaId ;  /* 0x00000000000479c3 */ /* 0x00cea20000008800 */
        /* <DEDUP_REMOVED lines=12> */
[----:B--2---:R4:W2:Y:S01]  /*0b80*/  SYNCS.EXCH.64 URZ, [UR4+0x90], UR8 ;  /* 0x0000900804ff75b2 */ /* 0x0048a20008000100 */
[----:B------:R4:W3:Y:S01]  /*0b90*/  SYNCS.EXCH.64 URZ, [UR4+0xb0], UR6 ;  /* 0x0000b00604ff75b2 */ /* 0x0008e20008000100 */
[----:B------:R4:W1:Y:S01]  /*0ba0*/  SYNCS.EXCH.64 URZ, [UR4+0x98], UR8 ;  /* 0x0000980804ff75b2 */ /* 0x0008620008000100 */
[----:B------:R4:W1:Y:S01]  /*0bb0*/  SYNCS.EXCH.64 URZ, [UR4+0xb8], UR6 ;  /* 0x0000b80604ff75b2 */ /* 0x0008620008000100 */
[----:B------:R4:W1:Y:S01]  /*0bc0*/  SYNCS.EXCH.64 URZ, [UR4+0xa0], UR8 ;  /* 0x0000a00804ff75b2 */ /* 0x0008620008000100 */
[----:B------:R4:W1:Y:S01]  /*0bd0*/  SYNCS.EXCH.64 URZ, [UR4+0xc0], UR6 ;  /* 0x0000c00604ff75b2 */ /* 0x0008620008000100 */
[----:B------:R4:W1:Y:S01]  /*0be0*/  SYNCS.EXCH.64 URZ, [UR4+0xa8], UR8 ;  /* 0x0000a80804ff75b2 */ /* 0x0008620008000100 */
[----:B------:R4:W1:Y:S02]  /*0bf0*/  SYNCS.EXCH.64 URZ, [UR4+0xc8], UR6 ;  /* 0x0000c80604ff75b2 */ /* 0x0008640008000100 */
[----:B----4-:R-:W-:Y:S01]  /*0c00*/  NOP ;  /* 0x0000000000007918 */ /* 0x010fe20000000000 */
.L_x_13:
[----:B------:R-:W4:Y:S01]  /*0c10*/  SHFL.IDX PT, R2, R54, RZ, 0x1f ;  /* 0x00001fff36027589 */ /* 0x000f2200000e0000 */
[----:B------:R-:W1:Y:S01]  /*0c20*/  S2UR UR54, SR_CgaCtaId ;  /* 0x00000000003679c3 */ /* 0x000e620000008800 */
[----:B------:R-:W-:Y:S01]  /*0c30*/  NOP ;  /* 0x0000000000007918 */ /* 0x000fe20000000000 */
[----:B----4-:R-:W-:-:S13]  /*0c40*/  ISETP.NE.AND P0, PT, R2, 0x3, PT ;  /* 0x000000030200780c */ /* 0x010fda0003f05270 */
[----:B-1----:R-:W-:Y:S05]  /*0c50*/  @P0 BRA `(.L_x_14) ;  /* 0x0000000000340947 */ /* 0x002fea0003800000 */
[----:B--23--:R-:W-:Y:S01]  /*0c60*/  UMOV UR4, 0x400 ;  /* 0x0000040000047882 */ /* 0x00cfe20000000000 */
[----:B------:R-:W-:Y:S01]  /*0c70*/  UMOV UR6, 0x20 ;  /* 0x0000002000067882 */ /* 0x000fe20000000000 */
[----:B------:R-:W-:Y:S02]  /*0c80*/  ULEA UR4, UR54, UR4, 0x18 ;  /* 0x0000000436047291 */ /* 0x000fe4000f8ec0ff */
[----:B------:R-:W-:-:S04]  /*0c90*/  UIADD3 UR6, UPT, UPT, -UR6, 0x100000, URZ ;  /* 0x0010000006067890 */ /* 0x000fc8000fffe1ff */
[----:B------:R-:W-:Y:S02]  /*0ca0*/  USHF.L.U32 UR7, UR6, 0xb, URZ ;  /* 0x0000000b06077899 */ /* 0x000fe400080006ff */
[----:B------:R-:W-:Y:S01]  /*0cb0*/  USHF.L.U32 UR6, UR6, 0x1, URZ ;  /* 0x0000000106067899 */ /* 0x000fe200080006ff */
[----:B------:R-:W-:Y:S01]  /*0cc0*/  ELECT P0, URZ, PT ;  /* 0x0000000000ff782f */ /* 0x000fe20003800000 */
[----:B------:R-:W1:Y:S10]  /*0cd0*/  FENCE.VIEW.ASYNC.S ;  /* 0x00000000000073c6 */ /* 0x000e740000000000 */
[----:B-1----:R1:W4:Y:S01]  /*0ce0*/  SYNCS.EXCH.64 URZ, [UR4+0xd0], UR6 ;  /* 0x0000d00604ff75b2 */ /* 0x0023220008000100 */
[----:B------:R1:W2:Y:S01]  /*0cf0*/  SYNCS.EXCH.64 URZ, [UR4+0xe0], UR6 ;  /* 0x0000e00604ff75b2 */ /* 0x0002a20008000100 */
[----:B------:R1:W3:Y:S01]  /*0d00*/  SYNCS.EXCH.64 URZ, [UR4+0xd8], UR6 ;  /* 0x0000d80604ff75b2 */ /* 0x0002e20008000100 */
[----:B------:R1:W1:Y:S01]  /*0d10*/  SYNCS.EXCH.64 URZ, [UR4+0xe8], UR6 ;  /* 0x0000e80604ff75b2 */ /* 0x0002620008000100 */
[----:B------:R-:W-:Y:S01]  /*0d20*/  NOP ;  /* 0x0000000000007918 */ /* 0x000fe20000000000 */
.L_x_14:
[----:B-123--:R-:W1:Y:S01]  /*0d30*/  LDCU UR4, c[0x0][0x36c] ;  /* 0x00006d80ff0477ac */ /* 0x00ee620008000800 */
[----:B------:R-:W-:Y:S01]  /*0d40*/  ISETP.NE.OR P4, PT, R0, 0x2, !P4 ;  /* 0x000000020000780c */ /* 0x000fe20006785670 */
[----:B------:R-:W-:Y:S01]  /*0d50*/  NOP ;  /* 0x0000000000007918 */ /* 0x000fe20000000000 */
[----:B------:R-:W-:Y:S01]  /*0d60*/  LOP3.LUT R0, R64, 0x1f, RZ, 0xc0, !PT ;  /* 0x0000001f40007812 */ /* 0x000fe200078ec0ff */
[----:B------:R-:W-:Y:S02]  /*0d70*/  UISETP.NE.AND UP4, UPT, UR22, URZ, UPT ;  /* 0x000000ff1600728c */ /* 0x000fe4000bf85270 */
[----:B-1----:R-:W-:-:S09]  /*0d80*/  UISETP.EQ.U32.AND UP5, UPT, UR4, 0x1, UPT ;  /* 0x000000010400788c */ /* 0x002fd2000bfa2070 */
[----:B------:R-:W-:Y:S05]  /*0d90*/  BRA.U !UP5, `(.L_x_15) ;  /* 0x000000010d087547 */ /* 0x000fea000b800000 */
[----:B----4-:R-:W-:Y:S01]  /*0da0*/  UCGABAR_ARV ;  /* 0x00000000000079c7 */ /* 0x010fe20008000000 */
[----:B------:R-:W-:Y:S05]  /*0db0*/  BRA `(.L_x_16) ;  /* 0x0000000000047947 */ /* 0x000fea0003800000 */
.L_x_15:
[----:B----4-:R-:W-:Y:S01]  /*0dc0*/  NOP ;  /* 0x0000000000007918 */ /* 0x010fe20000000000 */
.L_x_16:
[----:B------:R-:W1:Y:S01]  /*0dd0*/  S2UR UR7, SR_CTAID.X ;  /* 0x00000000000779c3 */ /* 0x000e620000002500 */
[----:B------:R-:W-:-:S05]  /*0de0*/  CS2R.32 R56, SR_CgaSize ;  /* 0x0000000000387805 */ /* 0x000fca0000008a00 */
[----:B------:R-:W-:-:S05]  /*0df0*/  IMAD R56, R56, -0xa0, RZ ;  /* 0xffffff6038387824 */ /* 0x000fca00078e02ff */
[----:B------:R-:W-:-:S14]  /*0e00*/  R2UR UR5, R56 ;  /* 0x00000000380572ca */ /* 0x000fdc00000e0000 */
[----:B------:R-:W2:Y:S01]  /*0e10*/  LDCU UR5, c[0x0][UR5+0x2b0] ;  /* 0x00005600050577ac */ /* 0x000ea20008000800 */
[----:B------:R-:W-:-:S05]  /*0e20*/  CS2R.32 R56, SR_CgaSize ;  /* 0x0000000000387805 */ /* 0x000fca0000008a00 */
[----:B------:R-:W-:-:S05]  /*0e30*/  IMAD R56, R56, -0xa0, RZ ;  /* 0xffffff6038387824 */ /* 0x000fca00078e02ff */
[----:B------:R-:W-:-:S14]  /*0e40*/  R2UR UR4, R56 ;  /* 0x00000000380472ca */ /* 0x000fdc00000e0000 */
[----:B------:R-:W3:Y:S01]  /*0e50*/  LDCU UR4, c[0x0][UR4+0x2b4] ;  /* 0x00005680040477ac */ /* 0x000ee20008000800 */
[----:B------:R-:W4:Y:S01]  /*0e60*/  S2UR UR8, SR_CTAID.Y ;  /* 0x00000000000879c3 */ /* 0x000f220000002600 */
[----:B------:R-:W-:-:S05]  /*0e70*/  CS2R.32 R56, SR_CgaSize ;  /* 0x0000000000387805 */ /* 0x000fca0000008a00 */
[----:B------:R-:W-:-:S05]  /*0e80*/  IMAD R56, R56, -0xa0, RZ ;  /* 0xffffff6038387824 */ /* 0x000fca00078e02ff */
[----:B------:R-:W-:-:S14]  /*0e90*/  R2UR UR9, R56 ;  /* 0x00000000380972ca */ /* 0x000fdc00000e0000 */
[----:B------:R-:W3:Y:S01]  /*0ea0*/  LDCU UR9, c[0x0][UR9+0x2a0] ;  /* 0x00005400090977ac */ /* 0x000ee20008000800 */
[----:B------:R-:W-:-:S05]  /*0eb0*/  CS2R.32 R56, SR_CgaSize ;  /* 0x0000000000387805 */ /* 0x000fca0000008a00 */
[----:B------:R-:W-:-:S05]  /*0ec0*/  IMAD R56, R56, -0xa0, RZ ;  /* 0xffffff6038387824 */ /* 0x000fca00078e02ff */
[----:B------:R-:W-:-:S14]  /*0ed0*/  R2UR UR10, R56 ;  /* 0x00000000380a72ca */ /* 0x000fdc00000e0000 */
[----:B------:R-:W3:Y:S01]  /*0ee0*/  LDCU UR10, c[0x0][UR10+0x2a4] ;  /* 0x000054800a0a77ac */ /* 0x000ee20008000800 */
[----:B------:R-:W3:Y:S01]  /*0ef0*/  S2UR UR60, SR_CTAID.Z ;  /* 0x00000000003c79c3 */ /* 0x000ee20000002700 */
[----:B------:R-:W3:Y:S01]  /*0f00*/  LDCU UR23, c[0x0][0xb24] ;  /* 0x00016480ff1777ac */ /* 0x000ee20008000800 */
[----:B------:R-:W3:Y:S01]  /*0f10*/  LDCU UR39, c[0x0][0xb24] ;  /* 0x00016480ff2777ac */ /* 0x000ee20008000800 */
[----:B-1----:R-:W-:Y:S01]  /*0f20*/  I2FP.F32.U32 R3, UR7 ;  /* 0x0000000700037c45 */ /* 0x002fe20008201000 */
[----:B------:R-:W1:Y:S04]  /*0f30*/  LDCU UR26, c[0x0][0xb30] ;  /* 0x00016600ff1a77ac */ /* 0x000e680008000800 */
[----:B--2---:R-:W-:Y:S01]  /*0f40*/  FMUL R3, R3, UR5 ;  /* 0x0000000503037c20 */ /* 0x004fe20008400000 */
[----:B------:R-:W-:Y:S01]  /*0f50*/  USHF.L.U32 UR37, UR54, 0xa, URZ ;  /* 0x0000000a36257899 */ /* 0x000fe200080006ff */
[----:B----4-:R-:W-:Y:S01]  /*0f60*/  I2FP.F32.U32 R2, UR8 ;  /* 0x0000000800027c45 */ /* 0x010fe20008201000 */
[----:B------:R-:W-:Y:S01]  /*0f70*/  UMOV UR25, UR7 ;  /* 0x0000000700197c82 */ /* 0x000fe20008000000 */
[----:B------:R-:W-:-:S02]  /*0f80*/  UMOV UR27, UR8 ;  /* 0x00000008001b7c82 */ /* 0x000fc40008000000 */
[----:B------:R-:W2:Y:S01]  /*0f90*/  F2I.U32.TRUNC.NTZ R3, R3 ;  /* 0x0000000300037305 */ /* 0x000ea2000020f000 */
[----:B---3--:R-:W-:Y:S01]  /*0fa0*/  UISETP.GE.AND UP2, UPT, UR23, 0x1, UPT ;  /* 0x000000011700788c */ /* 0x008fe2000bf46270 */
[----:B------:R-:W-:-:S06]  /*0fb0*/  FMUL R2, R2, UR4 ;  /* 0x0000000402027c20 */ /* 0x000fcc0008400000 */
[----:B------:R-:W3:Y:S01]  /*0fc0*/  F2I.U32.TRUNC.NTZ R2, R2 ;  /* 0x0000000200027305 */ /* 0x000ee2000020f000 */
[----:B--2---:R-:W-:Y:S02]  /*0fd0*/  R2UR UR4, R3 ;  /* 0x00000000030472ca */ /* 0x004fe400000e0000 */
[----:B---3--:R-:W-:Y:S02]  /*0fe0*/  R2UR UR6, R2 ;  /* 0x00000000020672ca */ /* 0x008fe400000e0000 */
[----:B------:R-:W-:-:S09]  /*0ff0*/  PRMT R2, RZ, 0x7610, R2 ;  /* 0x00007610ff027816 */ /* 0x000fd20000000002 */
[----:B------:R-:W-:-:S04]  /*1000*/  UIADD3 UR5, UPT, UPT, -UR4, URZ, URZ ;  /* 0x000000ff04057290 */ /* 0x000fc8000fffe1ff */
[----:B------:R-:W-:Y:S02]  /*1010*/  UIMAD UR5, UR9, UR5, UR7 ;  /* 0x00000005090572a4 */ /* 0x000fe4000f8e0207 */
[----:B------:R-:W-:-:S04]  /*1020*/  UIADD3 UR4, UPT, UPT, -UR6, URZ, URZ ;  /* 0x000000ff06047290 */ /* 0x000fc8000fffe1ff */
[----:B------:R-:W-:Y:S01]  /*1030*/  IMAD.U32 R56, RZ, RZ, UR5 ;  /* 0x00000005ff387e24 */ /* 0x000fe2000f8e00ff */
[----:B------:R-:W-:-:S06]  /*1040*/  UIMAD UR4, UR10, UR4, UR8 ;  /* 0x000000040a0472a4 */ /* 0x000fcc000f8e0208 */
[----:B------:R-:W-:Y:S01]  /*1050*/  IMAD.U32 R55, RZ, RZ, UR4 ;  /* 0x00000004ff377e24 */ /* 0x000fe2000f8e00ff */
[----:B-1----:R-:W-:Y:S06]  /*1060*/  BRA.U UP4, `(.L_x_17) ;  /* 0x00000001042c7547 */ /* 0x002fec000b800000 */
[----:B------:R-:W-:Y:S02]  /*1070*/  R2UR UR5, R55 ;  /* 0x00000000370572ca */ /* 0x000fe400000e0000 */
[----:B------:R-:W-:-:S11]  /*1080*/  R2UR UR4, R56 ;  /* 0x00000000380472ca */ /* 0x000fd600000e0000 */
[----:B------:R-:W-:Y:S02]  /*1090*/  UISETP.NE.AND UP0, UPT, UR5, URZ, UPT ;  /* 0x000000ff0500728c */ /* 0x000fe4000bf05270 */
[----:B------:R-:W-:Y:S02]  /*10a0*/  UISETP.NE.AND UP1, UPT, UR5, 0x1, UPT ;  /* 0x000000010500788c */ /* 0x000fe4000bf25270 */
[----:B------:R-:W-:-:S04]  /*10b0*/  UISETP.EQ.OR UP0, UPT, UR4, URZ, !UP0 ;  /* 0x000000ff0400728c */ /* 0x000fc8000c702670 */
[----:B------:R-:W-:Y:S02]  /*10c0*/  USEL UR5, URZ, 0x1, !UP0 ;  /* 0x00000001ff057887 */ /* 0x000fe4000c000000 */
[----:B------:R-:W-:Y:S02]  /*10d0*/  UISETP.NE.AND UP0, UPT, UR4, URZ, UPT ;  /* 0x000000ff0400728c */ /* 0x000fe4000bf05270 */
[----:B------:R-:W-:-:S04]  /*10e0*/  USEL UR4, URZ, 0x2, UP1 ;  /* 0x00000002ff047887 */ /* 0x000fc80008800000 */
[----:B------:R-:W-:-:S04]  /*10f0*/  USEL UR4, UR4, 0x2, UP0 ;  /* 0x0000000204047887 */ /* 0x000fc80008000000 */
[----:B------:R-:W-:-:S06]  /*1100*/  UIADD3 UR4, UPT, UPT, UR5, UR4, URZ ;  /* 0x0000000405047290 */ /* 0x000fcc000fffe0ff */
[----:B------:R-:W-:Y:S02]  /*1110*/  IMAD.U32 R2, RZ, RZ, UR4 ;  /* 0x00000004ff027e24 */ /* 0x000fe4000f8e00ff */
.L_x_17:
[----:B------:R-:W-:Y:S05]  /*1120*/  BRA.U !UP2, `(.L_x_18) ;  /* 0x000000010ad47547 */ /* 0x000fea000b800000 */
[----:B------:R-:W1:Y:S01]  /*1130*/  LDCU.128 UR12, c[0x0][0xb10] ;  /* 0x00016200ff0c77ac */ /* 0x000e620008000c00 */
[----:B------:R-:W2:Y:S01]  /*1140*/  LDCU UR6, c[0x0][0x370] ;  /* 0x00006e00ff0677ac */ /* 0x000ea20008000800 */
[----:B------:R-:W3:Y:S01]  /*1150*/  LDCU UR5, c[0x0][0x374] ;  /* 0x00006e80ff0577ac */ /* 0x000ee20008000800 */
[----:B------:R-:W4:Y:S01]  /*1160*/  LDCU UR24, c[0x0][0xb0c] ;  /* 0x00016180ff1877ac */ /* 0x000f220008000800 */
[----:B------:R-:W4:Y:S01]  /*1170*/  LDCU UR4, c[0x0][0xb20] ;  /* 0x00016400ff0477ac */ /* 0x000f220008000800 */
[----:B------:R-:W4:Y:S01]  /*1180*/  LDCU.64 UR8, c[0x0][0xb28] ;  /* 0x00016500ff0877ac */ /* 0x000f220008000a00 */
[----:B-1----:R-:W-:Y:S02]  /*1190*/  UISETP.NE.AND UP0, UPT, UR14, 0x1, UPT ;  /* 0x000000010e00788c */ /* 0x002fe4000bf05270 */
[----:B---3--:R-:W-:Y:S02]  /*11a0*/  UIMAD.WIDE.U32 UR10, UR5, UR15, URZ ;  /* 0x0000000f050a72a5 */ /* 0x008fe4000f8e00ff */
[----:B--2---:R-:W-:-:S02]  /*11b0*/  UIMAD.WIDE.U32 UR18, UR6, UR12, URZ ;  /* 0x0000000c061272a5 */ /* 0x004fc4000f8e00ff */
[----:B----4-:R-:W-:Y:S02]  /*11c0*/  UISETP.NE.AND UP1, UPT, UR24, 0x1, UPT ;  /* 0x000000011800788c */ /* 0x010fe4000bf25270 */
[----:B------:R-:W-:Y:S01]  /*11d0*/  UISETP.NE.AND UP2, UPT, UR23, 0x1, UPT ;  /* 0x000000011700788c */ /* 0x000fe2000bf45270 */
[----:B------:R-:W-:Y:S02]  /*11e0*/  UMOV UR10, UR11 ;  /* 0x0000000b000a7c82 */ /* 0x000fe40008000000 */
[----:B------:R-:W-:Y:S01]  /*11f0*/  UMOV UR18, UR19 ;  /* 0x0000001300127c82 */ /* 0x000fe20008000000 */
[----:B------:R-:W-:Y:S02]  /*1200*/  @UP0 USHF.R.U32.HI UR5, URZ, UR4, UR10 ;  /* 0x00000004ff050299 */ /* 0x000fe4000801160a */
[----:B------:R-:W-:Y:S02]  /*1210*/  UIMAD.WIDE.U32 UR20, UR27, UR15, URZ ;  /* 0x0000000f1b1472a5 */ /* 0x000fe4000f8e00ff */
[----:B------:R-:W-:-:S02]  /*1220*/  UIMAD.WIDE.U32 UR10, UR5, UR8, URZ ;  /* 0x00000008050a72a5 */ /* 0x000fc4000f8e00ff */
[----:B------:R-:W-:Y:S02]  /*1230*/  @UP1 USHF.R.U32.HI UR6, URZ, UR13, UR18 ;  /* 0x0000000dff061299 */ /* 0x000fe40008011612 */
[----:B------:R-:W-:Y:S02]  /*1240*/  UIMAD.WIDE.U32 UR16, UR25, UR12, URZ ;  /* 0x0000000c191072a5 */ /* 0x000fe4000f8e00ff */
[----:B------:R-:W-:Y:S01]  /*1250*/  UIMAD.WIDE.U32 UR18, UR6, UR8, URZ ;  /* 0x00000008061272a5 */ /* 0x000fe2000f8e00ff */
[----:B------:R-:W-:Y:S01]  /*1260*/  UMOV UR20, UR21 ;  /* 0x0000001500147c82 */ /* 0x000fe20008000000 */
[----:B------:R-:W-:Y:S01]  /*1270*/  UMOV UR10, UR11 ;  /* 0x0000000b000a7c82 */ /* 0x000fe20008000000 */
[----:B------:R-:W-:Y:S02]  /*1280*/  USHF.R.U32.HI UR20, URZ, UR4, UR20 ;  /* 0x00000004ff147299 */ /* 0x000fe40008011614 */
[----:B------:R-:W-:Y:S02]  /*1290*/  @UP2 USHF.R.U32.HI UR5, URZ, UR9, UR10 ;  /* 0x00000009ff052299 */ /* 0x000fe4000801160a */
[----:B------:R-:W-:Y:S01]  /*12a0*/  UMOV UR7, UR19 ;  /* 0x0000001300077c82 */ /* 0x000fe20008000000 */
[----:B------:R-:W-:Y:S01]  /*12b0*/  UMOV UR16, UR17 ;  /* 0x0000001100107c82 */ /* 0x000fe20008000000 */
[----:B------:R-:W-:-:S02]  /*12c0*/  @UP2 USHF.R.U32.HI UR6, URZ, UR9, UR7 ;  /* 0x00000009ff062299 */ /* 0x000fc40008011607 */
[----:B------:R-:W-:Y:S02]  /*12d0*/  USHF.R.U32.HI UR13, URZ, UR13, UR16 ;  /* 0x0000000dff0d7299 */ /* 0x000fe40008011610 */
[----:B------:R-:W-:Y:S02]  /*12e0*/  USEL UR4, UR27, UR20, !UP0 ;  /* 0x000000141b047287 */ /* 0x000fe4000c000000 */
[----:B------:R-:W-:Y:S02]  /*12f0*/  UIMAD UR7, UR5, UR23, URZ ;  /* 0x00000017050772a4 */ /* 0x000fe4000f8e02ff */
[----:B------:R-:W-:Y:S02]  /*1300*/  USEL UR5, UR25, UR13, !UP1 ;  /* 0x0000000d19057287 */ /* 0x000fe4000c800000 */
[----:B------:R-:W-:Y:S02]  /*1310*/  UIMAD UR12, UR6, UR23, URZ ;  /* 0x00000017060c72a4 */ /* 0x000fe4000f8e02ff */
[----:B------:R-:W-:-:S02]  /*1320*/  UISETP.GE.AND UP0, UPT, UR4, UR7, UPT ;  /* 0x000000070400728c */ /* 0x000fc4000bf06270 */
[----:B------:R-:W-:Y:S02]  /*1330*/  UIMAD.WIDE.U32 UR10, UR4, UR8, URZ ;  /* 0x00000008040a72a5 */ /* 0x000fe4000f8e00ff */
[----:B------:R-:W-:Y:S02]  /*1340*/  UISETP.GE.OR UP0, UPT, UR5, UR12, UP0 ;  /* 0x0000000c0500728c */ /* 0x000fe40008706670 */
[----:B------:R-:W-:Y:S02]  /*1350*/  UIMAD.WIDE.U32 UR12, UR5, UR8, URZ ;  /* 0x00000008050c72a5 */ /* 0x000fe4000f8e00ff */
[----:B------:R-:W-:Y:S01]  /*1360*/  UIADD3 UR10, UPT, UPT, -UR4, URZ, URZ ;  /* 0x000000ff040a7290 */ /* 0x000fe2000fffe1ff */
[----:B------:R-:W-:Y:S01]  /*1370*/  UMOV UR8, UR11 ;  /* 0x0000000b00087c82 */ /* 0x000fe20008000000 */
[----:B------:R-:W-:Y:S02]  /*1380*/  UIADD3 UR11, UPT, UPT, -UR5, URZ, URZ ;  /* 0x000000ff050b7290 */ /* 0x000fe4000fffe1ff */
[----:B------:R-:W-:-:S03]  /*1390*/  USHF.R.U32.HI UR8, URZ, UR9, UR8 ;  /* 0x00000009ff087299 */ /* 0x000fc60008011608 */
[----:B------:R-:W-:Y:S01]  /*13a0*/  @!UP0 UMOV UR7, UR13 ;  /* 0x0000000d00078c82 */ /* 0x000fe20008000000 */
[----:B------:R-:W-:Y:S02]  /*13b0*/  UIMAD UR27, UR14, UR10, UR27 ;  /* 0x0000000a0e1b72a4 */ /* 0x000fe4000f8e021b */
[----:B------:R-:W-:Y:S02]  /*13c0*/  USEL UR8, UR4, UR8, !UP2 ;  /* 0x0000000804087287 */ /* 0x000fe4000d000000 */
[----:B------:R-:W-:Y:S02]  /*13d0*/  @!UP0 USHF.R.U32.HI UR7, URZ, UR9, UR7 ;  /* 0x00000009ff078299 */ /* 0x000fe40008011607 */
[----:B------:R-:W-:Y:S02]  /*13e0*/  UIADD3 UR9, UPT, UPT, -UR8, URZ, URZ ;  /* 0x000000ff08097290 */ /* 0x000fe4000fffe1ff */
[----:B------:R-:W-:Y:S02]  /*13f0*/  @!UP0 USEL UR7, UR5, UR7, !UP2 ;  /* 0x0000000705078287 */ /* 0x000fe4000d000000 */
[----:B------:R-:W-:-:S02]  /*1400*/  UIMAD UR9, UR23, UR9, UR4 ;  /* 0x00000009170972a4 */ /* 0x000fc4000f8e0204 */
[----:B------:R-:W-:Y:S02]  /*1410*/  @!UP0 UIADD3 UR8, UPT, UPT, UR8, -UR7, URZ ;  /* 0x8000000708088290 */ /* 0x000fe4000fffe0ff */
[----:B------:R-:W-:Y:S02]  /*1420*/  @!UP0 UIMAD UR6, UR9, UR6, UR7 ;  /* 0x00000006090682a4 */ /* 0x000fe4000f8e0207 */
[----:B------:R-:W-:Y:S02]  /*1430*/  @!UP0 UIMAD UR4, UR8, UR23, UR5 ;  /* 0x00000017080482a4 */ /* 0x000fe4000f8e0205 */
[----:B------:R-:W-:Y:S02]  /*1440*/  UIMAD UR25, UR24, UR11, UR25 ;  /* 0x0000000b181972a4 */ /* 0x000fe4000f8e0219 */
[----:B------:R-:W-:Y:S01]  /*1450*/  UIMAD UR27, UR4, UR14, UR27 ;  /* 0x0000000e041b72a4 */ /* 0x000fe2000f8e021b */
[----:B------:R-:W-:Y:S02]  /*1460*/  @!UP0 UMOV UR5, UR6 ;  /* 0x0000000600058c82 */ /* 0x000fe40008000000 */
[----:B------:R-:W-:-:S12]  /*1470*/  UIMAD UR25, UR5, UR24, UR25 ;  /* 0x00000018051972a4 */ /* 0x000fd8000f8e0219 */
.L_x_18:
[----:B------:R-:W-:Y:S02]  /*1480*/  UISETP.NE.AND UP1, UPT, UR26, 0x1, UPT ;  /* 0x000000011a00788c */ /* 0x000fe4000bf25270 */
[----:B------:R-:W-:Y:S02]  /*1490*/  UISETP.NE.AND UP0, UPT, UR22, 0x2, UPT ;  /* 0x000000021600788c */ /* 0x000fe4000bf05270 */
[----:B------:R-:W-:-:S05]  /*14a0*/  ULOP3.LUT UR37, UR37, 0x400, URZ, 0xc0, !UPT ;  /* 0x0000040025257892 */ /* 0x000fca000f8ec0ff */
[----:B------:R-:W-:Y:S07]  /*14b0*/  BRA.U UP1, `(.L_x_19) ;  /* 0x0000000101447547 */ /* 0x000fee000b800000 */
[----:B------:R-:W1:Y:S01]  /*14c0*/  LDCU.128 UR8, c[0x0][0xb10] ;  /* 0x00016200ff0877ac */ /* 0x000e620008000c00 */
[----:B------:R-:W2:Y:S01]  /*14d0*/  LDCU UR12, c[0x0][0xb0c] ;  /* 0x00016180ff0c77ac */ /* 0x000ea20008000800 */
[----:B------:R-:W3:Y:S01]  /*14e0*/  LDCU UR13, c[0x0][0xb20] ;  /* 0x00016400ff0d77ac */ /* 0x000ee20008000800 */
[----:B-1----:R-:W-:Y:S02]  /*14f0*/  UIMAD.WIDE.U32 UR6, UR25, UR8, URZ ;  /* 0x00000008190672a5 */ /* 0x002fe4000f8e00ff */
[----:B------:R-:W-:Y:S02]  /*1500*/  UIMAD.WIDE.U32 UR4, UR27, UR11, URZ ;  /* 0x0000000b1b0472a5 */ /* 0x000fe4000f8e00ff */
[----:B--2---:R-:W-:Y:S02]  /*1510*/  UISETP.NE.AND UP2, UPT, UR12, 0x1, UPT ;  /* 0x000000010c00788c */ /* 0x004fe4000bf45270 */
[----:B------:R-:W-:Y:S01]  /*1520*/  UISETP.NE.AND UP1, UPT, UR10, 0x1, UPT ;  /* 0x000000010a00788c */ /* 0x000fe2000bf25270 */
[----:B------:R-:W-:-:S02]  /*1530*/  UMOV UR6, UR7 ;  /* 0x0000000700067c82 */ /* 0x000fc40008000000 */
[----:B------:R-:W-:Y:S01]  /*1540*/  UMOV UR4, UR5 ;  /* 0x0000000500047c82 */ /* 0x000fe20008000000 */
[----:B------:R-:W-:Y:S02]  /*1550*/  USHF.R.U32.HI UR6, URZ, UR9, UR6 ;  /* 0x00000009ff067299 */ /* 0x000fe40008011606 */
[----:B---3--:R-:W-:Y:S02]  /*1560*/  USHF.R.U32.HI UR4, URZ, UR13, UR4 ;  /* 0x0000000dff047299 */ /* 0x008fe40008011604 */
[----:B------:R-:W-:Y:S02]  /*1570*/  USEL UR5, UR25, UR6, !UP2 ;  /* 0x0000000619057287 */ /* 0x000fe4000d000000 */
[----:B------:R-:W-:-:S04]  /*1580*/  USEL UR4, UR27, UR4, !UP1 ;  /* 0x000000041b047287 */ /* 0x000fc8000c800000 */
[----:B------:R-:W-:Y:S02]  /*1590*/  UIADD3 UR6, UPT, UPT, UR5, -UR4, URZ ;  /* 0x8000000405067290 */ /* 0x000fe4000fffe0ff */
[----:B------:R-:W-:Y:S02]  /*15a0*/  UIADD3 UR4, UPT, UPT, -UR5, UR4, URZ ;  /* 0x0000000405047290 */ /* 0x000fe4000fffe1ff */
[----:B------:R-:W-:Y:S02]  /*15b0*/  UIMAD UR27, UR6, UR10, UR27 ;  /* 0x0000000a061b72a4 */ /* 0x000fe4000f8e021b */
[----:B------:R-:W-:-:S12]  /*15c0*/  UIMAD UR25, UR4, UR12, UR25 ;  /* 0x0000000c041972a4 */ /* 0x000fd8000f8e0219 */
.L_x_19:
[----:B------:R-:W-:Y:S05]  /*15d0*/  BRA.U !UP5, `(.L_x_20) ;  /* 0x000000010d0c7547 */ /* 0x000fea000b800000 */
[----:B------:R-:W-:Y:S01]  /*15e0*/  UCGABAR_WAIT ;  /* 0x0000000000007dc7 */ /* 0x000fe20008000000 */
[----:B------:R-:W-:Y:S01]  /*15f0*/  CCTL.IVALL ;  /* 0x00000000ff00798f */ /* 0x000fe20002000000 */
[----:B------:R-:W-:Y:S05]  /*1600*/  BRA `(.L_x_21) ;  /* 0x0000000000047947 */ /* 0x000fea0003800000 */
.L_x_20:
[----:B------:R-:W-:Y:S06]  /*1610*/  BAR.SYNC.DEFER_BLOCKING 0x0 ;  /* 0x0000000000007b1d */ /* 0x000fec0000010000 */
.L_x_21:
[----:B------:R-:W-:Y:S05]  /*1620*/  BRA.U UP0, `(.L_x_22) ;  /* 0x0000001500d87547 */ /* 0x000fea000b800000 */
[----:B------:R-:W1:Y:S01]  /*1630*/  LDCU UR6, c[0x0][0x38c] ;  /* 0x00007180ff0677ac */ /* 0x000e620008000800 */
[----:B------:R-:W-:Y:S01]  /*1640*/  PLOP3.LUT P2, PT, PT, PT, UP3, 0x80, 0x8 ;  /* 0x000000000008781c */ /* 0x000fe20003f4f038 */
[----:B------:R-:W-:Y:S01]  /*1650*/  IMAD.MOV.U32 R12, RZ, RZ, 0x1 ;  /* 0x00000001ff0c7424 */ /* 0x000fe200078e00ff */
[----:B------:R-:W-:Y:S01]  /*1660*/  ISETP.EQ.OR P3, PT, R0, RZ, P4 ;  /* 0x000000ff0000720c */ /* 0x000fe20002762670 */
[----:B------:R-:W-:Y:S01]  /*1670*/  UISETP.NE.AND UP1, UPT, UR22, URZ, UPT ;  /* 0x000000ff1600728c */ /* 0x000fe2000bf25270 */
[----:B------:R-:W-:Y:S02]  /*1680*/  PLOP3.LUT P2, PT, P2, PT, PT, 0x8, 0x80 ;  /* 0x000000000080781c */ /* 0x000fe4000174e170 */
[----:B------:R-:W-:Y:S01]  /*1690*/  CS2R R10, SRZ ;  /* 0x00000000000a7805 */ /* 0x000fe2000001ff00 */
[----:B------:R-:W-:Y:S01]  /*16a0*/  IMAD.MOV.U32 R9, RZ, RZ, RZ ;  /* 0x000000ffff097224 */ /* 0x000fe200078e00ff */
[----:B------:R-:W2:Y:S01]  /*16b0*/  LDCU UR61, c[0x0][0x370] ;  /* 0x00006e00ff3d77ac */ /* 0x000ea20008000800 */
[----:B------:R-:W-:Y:S01]  /*16c0*/  IMAD.MOV.U32 R8, RZ, RZ, 0x1 ;  /* 0x00000001ff087424 */ /* 0x000fe200078e00ff */
[----:B------:R-:W3:Y:S01]  /*16d0*/  LDCU.64 UR46, c[0x0][0x348] ;  /* 0x00006900ff2e77ac */ /* 0x000ee20008000a00 */
[----:B------:R-:W-:-:S02]  /*16e0*/  USHF.R.U32.HI UR65, URZ, 0x5, UR37 ;  /* 0x00000005ff417899 */ /* 0x000fc40008011625 */
[----:B-1----:R-:W-:Y:S02]  /*16f0*/  UIADD3 UR5, UPT, UPT, UR6, 0x7f, URZ ;  /* 0x0000007f06057890 */ /* 0x002fe4000fffe0ff */
[----:B------:R-:W-:Y:S02]  /*1700*/  UIADD3 UR66, UPT, UPT, UR6, 0xfe, URZ ;  /* 0x000000fe06427890 */ /* 0x000fe4000fffe0ff */
[----:B------:R-:W-:Y:S01]  /*1710*/  USHF.R.S32.HI UR4, URZ, 0x1f, UR5 ;  /* 0x0000001fff047899 */ /* 0x000fe20008011405 */
[----:B------:R-:W1:Y:S03]  /*1720*/  LDCU UR55, c[0x0][0x374] ;  /* 0x00006e80ff3777ac */ /* 0x000e660008000800 */
[----:B------:R-:W-:Y:S02]  /*1730*/  ULEA.HI UR4, UR4, UR5, URZ, 0x7 ;  /* 0x0000000504047291 */ /* 0x000fe4000f8f38ff */
[----:B------:R-:W-:-:S02]  /*1740*/  USEL UR38, UR38, 0x2, UP1 ;  /* 0x0000000226267887 */ /* 0x000fc40008800000 */
[----:B------:R-:W-:Y:S02]  /*1750*/  USHF.R.S32.HI UR63, URZ, 0x7, UR4 ;  /* 0x00000007ff3f7899 */ /* 0x000fe40008011404 */
[----:B------:R-:W-:Y:S02]  /*1760*/  UIADD3 UR4, UPT, UPT, UR6, -0x1, URZ ;  /* 0xffffffff06047890 */ /* 0x000fe4000fffe0ff */
[----:B------:R-:W-:Y:S02]  /*1770*/  UISETP.LT.U32.AND UP0, UPT, UR63, 0x3, UPT ;  /* 0x000000033f00788c */ /* 0x000fe4000bf01070 */
[----:B------:R-:W-:Y:S02]  /*1780*/  UISETP.GE.U32.AND UP2, UPT, UR4, -0xff, UPT ;  /* 0xffffff010400788c */ /* 0x000fe4000bf46070 */
[----:B------:R-:W-:Y:S01]  /*1790*/  USEL UR62, UR63, 0x3, UP0 ;  /* 0x000000033f3e7887 */ /* 0x000fe20008000000 */
[----:B------:R-:W-:-:S03]  /*17a0*/  UMOV UR23, URZ ;  /* 0x000000ff00177c82 */ /* 0x000fc60008000000 */
[----:B------:R-:W-:Y:S02]  /*17b0*/  UIADD3 UR29, UPT, UPT, UR62, -0x1, URZ ;  /* 0xffffffff3e1d7890 */ /* 0x000fe4000fffe0ff */
[----:B------:R-:W-:-:S03]  /*17c0*/  UIADD3 UR64, UPT, UPT, UR63, -UR62, URZ ;  /* 0x8000003e3f407290 */ /* 0x000fc6000fffe0ff */
[----:B------:R-:W-:-:S04]  /*17d0*/  @UP2 UIADD3 UR29, UPT, UPT, UR62, URZ, URZ ;  /* 0x000000ff3e1d2290 */ /* 0x000fc8000fffe0ff */
[----:B-123--:R-:W-:-:S12]  /*17e0*/  UIADD3 UR29, UPT, UPT, UR29, 0x1, URZ ;  /* 0x000000011d1d7890 */ /* 0x00efd8000fffe0ff */
.L_x_46:
[----:B------:R-:W-:Y:S01]  /*17f0*/  UISETP.NE.AND UP0, UPT, UR54, URZ, UPT ;  /* 0x000000ff3600728c */ /* 0x000fe2000bf05270 */
[----:B------:R-:W1:Y:S08]  /*1800*/  S2UR UR54, SR_CgaCtaId ;  /* 0x00000000003679c3 */ /* 0x000e700000008800 */
[----:B---3--:R-:W-:Y:S05]  /*1810*/  BRA.U UP0, `(.L_x_23) ;  /* 0x0000000100347547 */ /* 0x008fea000b800000 */
[----:B------:R-:W2:Y:S01]  /*1820*/  S2R R0, SR_CgaCtaId ;  /* 0x0000000000007919 */ /* 0x000ea20000008800 */
[----:B------:R-:W-:-:S04]  /*1830*/  MOV R2, 0x400 ;  /* 0x0000040000027802 */ /* 0x000fc80000000f00 */
[----:B--2---:R-:W-:Y:S02]  /*1840*/  LEA R0, R0, R2, 0x18 ;  /* 0x0000000200007211 */ /* 0x004fe400078ec0ff */
[----:B------:R-:W-:-:S03]  /*1850*/  SHF.L.U32 R2, R8, 0x1f, RZ ;  /* 0x0000001f08027819 */ /* 0x000fc600000006ff */
[----:B------:R-:W-:-:S04]  /*1860*/  IMAD R0, R9, 0x8, R0 ;  /* 0x0000000809007824 */ /* 0x000fc800078e0200 */
[----:B------:R-:W2:Y:S02]  /*1870*/  SYNCS.PHASECHK.TRANS64.TRYWAIT P0, [R0+URZ+0xe0], R2 ;  /* 0x0000e002000075a7 */ /* 0x000ea400080011ff */
[----:B--2---:R-:W-:Y:S05]  /*1880*/  @!P0 BRA `(.L_x_24) ;  /* 0x00000068000c8947 */ /* 0x004fea0003800000 */
.L_x_125:
[----:B------:R-:W-:Y:S01]  /*1890*/  VIADD R9, R9, 0x1 ;  /* 0x0000000109097836 */ /* 0x000fe20000000000 */
[----:B------:R2:W-:Y:S04]  /*18a0*/  SYNCS.ARRIVE.TRANS64.A1T0 RZ, [R0+URZ+0xd0], RZ ;  /* 0x0000d0ff00ff79a7 */ /* 0x0005e800081000ff */
[----:B------:R-:W-:-:S04]  /*18b0*/  ISETP.NE.AND P0, PT, R9, 0x2, PT ;  /* 0x000000020900780c */ /* 0x000fc80003f05270 */
[----:B------:R-:W-:Y:S02]  /*18c0*/  SEL R9, R9, RZ, P0 ;  /* 0x000000ff09097207 */ /* 0x000fe40000000000 */
[----:B--2---:R-:W-:-:S04]  /*18d0*/  SEL R0, RZ, 0x1, P0 ;  /* 0x00000001ff007807 */ /* 0x004fc80000000000 */
[----:B------:R-:W-:-:S07]  /*18e0*/  LOP3.LUT R8, R8, R0, RZ, 0x3c, !PT ;  /* 0x0000000008087212 */ /* 0x000fce00078e3cff */
.L_x_23:
[----:B------:R-:W-:Y:S01]  /*18f0*/  UMOV UR22, 0x400 ;  /* 0x0000040000167882 */ /* 0x000fe20000000000 */
[----:B------:R-:W-:Y:S01]  /*1900*/  SHF.L.U32 R0, R12, 0x1f, RZ ;  /* 0x0000001f0c007819 */ /* 0x000fe200000006ff */
[----:B-1----:R-:W-:Y:S02]  /*1910*/  ULEA UR22, UR54, UR22, 0x18 ;  /* 0x0000001636167291 */ /* 0x002fe4000f8ec0ff */
[----:B------:R-:W-:Y:S02]  /*1920*/  UISETP.GE.U32.AND UP0, UPT, UR66, 0xff, UPT ;  /* 0x000000ff4200788c */ /* 0x000fe4000bf06070 */
[----:B------:R-:W-:Y:S02]  /*1930*/  ULEA UR4, UR23, UR22, 0x3 ;  /* 0x0000001617047291 */ /* 0x000fe4000f8e18ff */
[----:B------:R-:W-:Y:S02]  /*1940*/  USHF.L.U32 UR27, UR27, 0x6, URZ ;  /* 0x000000061b1b7899 */ /* 0x000fe400080006ff */
[----:B------:R-:W-:Y:S01]  /*1950*/  ULEA UR59, UR25, UR65, 0x6 ;  /* 0x00000041193b7291 */ /* 0x000fe2000f8e30ff */
[----:B------:R-:W-:-:S04]  /*1960*/  UMOV UR15, URZ ;  /* 0x000000ff000f7c82 */ /* 0x000fc80008000000 */
[----:B------:R1:W2:Y:S01]  /*1970*/  SYNCS.PHASECHK.TRANS64.TRYWAIT P1, [UR4+0x18], R0 ;  /* 0x00001800ff0075a7 */ /* 0x0002a20008021104 */
[----:B------:R-:W-:Y:S06]  /*1980*/  BRA.U !UP0, `(.L_x_25) ;  /* 0x00000005085c7547 */ /* 0x000fec000b800000 */
[----:B------:R-:W-:Y:S01]  /*1990*/  UMOV UR21, URZ ;  /* 0x000000ff00157c82 */ /* 0x000fe20008000000 */
[----:B------:R-:W-:-:S05]  /*19a0*/  UMOV UR14, UR23 ;  /* 0x00000017000e7c82 */ /* 0x000fca0008000000 */
.L_x_33:
[----:B------:R-:W-:Y:S01]  /*19b0*/  ULEA UR57, UR14, UR22, 0x3 ;  /* 0x000000160e397291 */ /* 0x000fe2000f8e18ff */
[----:B--2---:R-:W-:Y:S01]  /*19c0*/  @!P4 MOV R2, 0x10000 ;  /* 0x000100000002c802 */ /* 0x004fe20000000f00 */
[----:B--23--:R-:W-:Y:S10]  /*19d0*/  @P1 BRA `(.L_x_26) ;  /* 0x00000000000c1947 */ /* 0x00cff40003800000 */
[----:B------:R-:W-:-:S04]  /*19e0*/  SHF.L.U32 R3, R12, 0x1f, RZ ;  /* 0x0000001f0c037819 */ /* 0x000fc800000006ff */
[----:B------:R-:W2:Y:S02]  /*19f0*/  SYNCS.PHASECHK.TRANS64.TRYWAIT P0, [UR57+0x18], R3 ;  /* 0x00001803ff0075a7 */ /* 0x000ea40008001139 */
[----:B--2---:R-:W-:Y:S05]  /*1a00*/  @!P0 BRA `(.L_x_27) ;  /* 0x0000006400c08947 */ /* 0x004fea0003800000 */
.L_x_26:
[----:B------:R2:W-:Y:S01]  /*1a10*/  @!P4 SYNCS.ARRIVE.TRANS64 RZ, [UR57], R2 ;  /* 0x00000002ffffc9a7 */ /* 0x0005e20008000039 */
[----:B------:R-:W-:-:S04]  /*1a20*/  ULOP3.LUT UR4, UR38, 0x2, URZ, 0xfc, !UPT ;  /* 0x0000000226047892 */ /* 0x000fc8000f8efcff */
[----:B------:R-:W-:-:S09]  /*1a30*/  UISETP.NE.AND UP0, UPT, UR4, 0x2, UPT ;  /* 0x000000020400788c */ /* 0x000fd2000bf05270 */
[----:B------:R-:W-:Y:S05]  /*1a40*/  BRA.U UP0, `(.L_x_28) ;  /* 0x0000000100047547 */ /* 0x000fea000b800000 */
[----:B------:R-:W-:Y:S05]  /*1a50*/  BPT.TRAP 0x1 ;  /* 0x000000040000795c */ /* 0x000fea0000300000 */
.L_x_28:
[----:B------:R-:W-:Y:S04]  /*1a60*/  BSSY.RECONVERGENT B0, `(.L_x_29) ;  /* 0x0000003000007945 */ /* 0x000fe80003800200 */
[----:B------:R-:W-:Y:S05]  /*1a70*/  @P3 BRA `(.L_x_30) ;  /* 0x0000000000043947 */ /* 0x000fea0003800000 */
[----:B------:R-:W-:Y:S05]  /*1a80*/  BPT.TRAP 0x1 ;  /* 0x000000040000795c */ /* 0x000fea0000300000 */
.L_x_30:
[----:B------:R-:W-:Y:S05]  /*1a90*/  BSYNC.RECONVERGENT B0 ;  /* 0x0000000000007941 */ /* 0x000fea0003800200 */
.L_x_29:
[----:B------:R-:W-:Y:S01]  /*1aa0*/  UIADD3 UR4, UPT, UPT, UR14, 0x1, URZ ;  /* 0x000000010e047890 */ /* 0x000fe2000fffe0ff */
[----:B------:R-:W-:Y:S01]  /*1ab0*/  BSSY.RECONVERGENT B0, `(.L_x_31) ;  /* 0x000003f000007945 */ /* 0x000fe20003800200 */
[----:B------:R-:W-:Y:S02]  /*1ac0*/  ELECT P0, URZ, PT ;  /* 0x0000000000ff782f */ /* 0x000fe40003800000 */
[----:B------:R-:W-:-:S04]  /*1ad0*/  UISETP.NE.AND UP0, UPT, UR4, 0x3, UPT ;  /* 0x000000030400788c */ /* 0x000fc8000bf05270 */
[----:B------:R-:W-:Y:S02]  /*1ae0*/  USEL UR5, URZ, 0x1, UP0 ;  /* 0x00000001ff057887 */ /* 0x000fe40008000000 */
[----:B------:R-:W-:-:S04]  /*1af0*/  USEL UR23, UR4, URZ, UP0 ;  /* 0x000000ff04177287 */ /* 0x000fc80008000000 */
[----:B------:R-:W-:Y:S01]  /*1b00*/  ULEA UR4, UR23, UR22, 0x3 ;  /* 0x0000001617047291 */ /* 0x000fe2000f8e18ff */
[----:B------:R-:W-:-:S04]  /*1b10*/  LOP3.LUT R12, R12, UR5, RZ, 0x3c, !PT ;  /* 0x000000050c0c7c12 */ /* 0x000fc8000f8e3cff */
[----:B-1----:R-:W-:-:S04]  /*1b20*/  SHF.L.U32 R0, R12, 0x1f, RZ ;  /* 0x0000001f0c007819 */ /* 0x002fc800000006ff */
[----:B------:R1:W3:Y:S01]  /*1b30*/  SYNCS.PHASECHK.TRANS64.TRYWAIT P1, [UR4+0x18], R0 ;  /* 0x00001800ff0075a7 */ /* 0x0002e20008021104 */
[----:B------:R-:W-:Y:S05]  /*1b40*/  @!P0 BRA `(.L_x_32) ;  /* 0x0000000000d48947 */ /* 0x000fea0003800000 */
[----:B------:R-:W-:Y:S02]  /*1b50*/  USHF.L.U32 UR13, UR14, 0xf, URZ ;  /* 0x0000000f0e0d7899 */ /* 0x000fe400080006ff */
[----:B------:R-:W-:Y:S02]  /*1b60*/  UIADD3 UR4, UP1, UPT, UR46, 0x80, URZ ;  /* 0x000000802e047890 */ /* 0x000fe4000ff3e0ff */
[----:B------:R-:W-:Y:S02]  /*1b70*/  ULEA UR32, UR37, UR13, 0x2 ;  /* 0x0000000d25207291 */ /* 0x000fe4000f8e10ff */
[----:B------:R-:W-:Y:S02]  /*1b80*/  USHF.L.U32 UR58, UR21, 0x7, URZ ;  /* 0x00000007153a7899 */ /* 0x000fe400080006ff */
[----:B------:R-:W-:Y:S02]  /*1b90*/  UIADD3 UR32, UPT, UPT, UR22, UR32, URZ ;  /* 0x0000002016207290 */ /* 0x000fe4000fffe0ff */
[----:B------:R-:W-:-:S02]  /*1ba0*/  UIADD3 UR6, UP0, UPT, UR46, 0x180, URZ ;  /* 0x000001802e067890 */ /* 0x000fc4000ff1e0ff */
[----:B------:R-:W-:Y:S02]  /*1bb0*/  UIADD3.X UR5, UPT, UPT, URZ, UR47, URZ, UP1, !UPT ;  /* 0x0000002fff057290 */ /* 0x000fe40008ffe4ff */
[----:B------:R-:W-:Y:S02]  /*1bc0*/  UIADD3 UR13, UPT, UPT, UR22, UR13, URZ ;  /* 0x0000000d160d7290 */ /* 0x000fe4000fffe0ff */
[----:B------:R-:W-:Y:S02]  /*1bd0*/  UIADD3 UR56, UPT, UPT, UR32, 0x6800, URZ ;  /* 0x0000680020387890 */ /* 0x000fe4000fffe0ff */
[----:B------:R-:W-:Y:S02]  /*1be0*/  UIADD3 UR50, UPT, UPT, UR58, 0x20, URZ ;  /* 0x000000203a327890 */ /* 0x000fe4000fffe0ff */
[----:B------:R-:W-:Y:S02]  /*1bf0*/  UIADD3 UR48, UPT, UPT, UR32, 0x8800, URZ ;  /* 0x0000880020307890 */ /* 0x000fe4000fffe0ff */
[----:B------:R-:W-:-:S02]  /*1c00*/  UIADD3 UR42, UPT, UPT, UR58, 0x40, URZ ;  /* 0x000000403a2a7890 */ /* 0x000fc4000fffe0ff */
[----:B------:R-:W-:Y:S02]  /*1c10*/  UIADD3 UR40, UPT, UPT, UR32, 0xa800, URZ ;  /* 0x0000a80020287890 */ /* 0x000fe4000fffe0ff */
[----:B------:R-:W-:Y:S02]  /*1c20*/  UIADD3 UR34, UPT, UPT, UR58, 0x60, URZ ;  /* 0x000000603a227890 */ /* 0x000fe4000fffe0ff */
[----:B------:R-:W-:Y:S02]  /*1c30*/  UIADD3 UR32, UPT, UPT, UR32, 0xc800, URZ ;  /* 0x0000c80020207890 */ /* 0x000fe4000fffe0ff */
[----:B------:R-:W-:Y:S02]  /*1c40*/  UIADD3.X UR7, UPT, UPT, URZ, UR47, URZ, UP0, !UPT ;  /* 0x0000002fff077290 */ /* 0x000fe400087fe4ff */
[----:B------:R-:W-:Y:S02]  /*1c50*/  UIADD3 UR24, UPT, UPT, UR13, 0x1e800, URZ ;  /* 0x0001e8000d187890 */ /* 0x000fe4000fffe0ff */
[----:B------:R-:W-:Y:S01]  /*1c60*/  UIADD3 UR8, UPT, UPT, UR13, 0x20800, URZ ;  /* 0x000208000d087890 */ /* 0x000fe2000fffe0ff */
[----:B------:R-:W-:Y:S01]  /*1c70*/  UMOV UR15, 0x30000 ;  /* 0x00030000000f7882 */ /* 0x000fe20000000000 */
[----:B------:R-:W-:Y:S01]  /*1c80*/  UMOV UR30, 0x0 ;  /* 0x00000000001e7882 */ /* 0x000fe20000000000 */
[----:B------:R-:W-:Y:S01]  /*1c90*/  UMOV UR31, 0x10000000 ;  /* 0x10000000001f7882 */ /* 0x000fe20000000000 */
[----:B------:R-:W-:Y:S01]  /*1ca0*/  UMOV UR49, UR57 ;  /* 0x0000003900317c82 */ /* 0x000fe20008000000 */
[----:B------:R-:W-:Y:S01]  /*1cb0*/  UMOV UR51, UR59 ;  /* 0x0000003b00337c82 */ /* 0x000fe20008000000 */
[----:B------:R-:W-:Y:S01]  /*1cc0*/  UMOV UR52, UR60 ;  /* 0x0000003c00347c82 */ /* 0x000fe20008000000 */
[----:B------:R-:W-:Y:S01]  /*1cd0*/  UMOV UR41, UR57 ;  /* 0x0000003900297c82 */ /* 0x000fe20008000000 */
[----:B------:R-:W-:Y:S01]  /*1ce0*/  UMOV UR43, UR59 ;  /* 0x0000003b002b7c82 */ /* 0x000fe20008000000 */
[----:B------:R-:W-:Y:S01]  /*1cf0*/  UMOV UR44, UR60 ;  /* 0x0000003c002c7c82 */ /* 0x000fe20008000000 */
[----:B------:R-:W-:Y:S01]  /*1d00*/  UTMALDG.3D.MULTICAST [UR56], [UR4], UR15, desc[UR30] ;  /* 0x00001e38040073b4 */ /* 0x000fe2000801180f */
[----:B------:R-:W-:Y:S01]  /*1d10*/  UMOV UR33, UR57 ;  /* 0x0000003900217c82 */ /* 0x000fe20008000000 */
        /* <DEDUP_REMOVED lines=10> */
[----:B------:R-:W-:Y:S01]  /*1dc0*/  UIADD3 UR16, UPT, UPT, UR13, 0x22800, URZ ;  /* 0x000228000d107890 */ /* 0x000fe2000fffe0ff */
[----:B------:R-:W-:Y:S01]  /*1dd0*/  UMOV UR17, UR57 ;  /* 0x0000003900117c82 */ /* 0x000fe20008000000 */
[----:B------:R-:W-:Y:S01]  /*1de0*/  UMOV UR19, UR27 ;  /* 0x0000001b00137c82 */ /* 0x000fe20008000000 */
[----:B------:R-:W-:Y:S01]  /*1df0*/  UTMALDG.3D.MULTICAST [UR40], [UR4], UR15, desc[UR30] ;  /* 0x00001e28040073b4 */ /* 0x000fe2000801180f */
[----:B------:R-:W-:Y:S01]  /*1e00*/  UMOV UR20, UR60 ;  /* 0x0000003c00147c82 */ /* 0x000fe20008000000 */
[----:B------:R-:W-:Y:S01]  /*1e10*/  UMOV UR18, UR42 ;  /* 0x0000002a00127c82 */ /* 0x000fe20008000000 */
[----:B------:R-:W-:Y:S01]  /*1e20*/  UTMALDG.3D.MULTICAST [UR32], [UR4], UR15, desc[UR30] ;  /* 0x00001e20040073b4 */ /* 0x000fe2000801180f */
[----:B------:R-:W-:Y:S01]  /*1e30*/  UTMALDG.3D [UR24], [UR6], desc[UR30] ;  /* 0x00001e18060075b4 */ /* 0x000fe20008011000 */
[----:B------:R4:W-:Y:S01]  /*1e40*/  UTMALDG.3D [UR8], [UR6], desc[UR30] ;  /* 0x00001e08060075b4 */ /* 0x0009e20008011000 */
[----:B------:R1:W-:Y:S01]  /*1e50*/  UTMALDG.3D [UR16], [UR6], desc[UR30] ;  /* 0x00001e10060075b4 */ /* 0x0003e20008011000 */
[----:B----4-:R-:W-:Y:S01]  /*1e60*/  UIADD3 UR8, UPT, UPT, UR13, 0x24800, URZ ;  /* 0x000248000d087890 */ /* 0x010fe2000fffe0ff */
[----:B------:R-:W-:-:S08]  /*1e70*/  UMOV UR10, UR34 ;  /* 0x00000022000a7c82 */ /* 0x000fd00008000000 */
[----:B------:R1:W-:Y:S02]  /*1e80*/  UTMALDG.3D [UR8], [UR6], desc[UR30] ;  /* 0x00001e08060075b4 */ /* 0x0003e40008011000 */
[----:B-1----:R-:W-:Y:S01]  /*1e90*/  NOP ;  /* 0x0000000000007918 */ /* 0x002fe20000000000 */
.L_x_32:
[----:B------:R-:W-:Y:S05]  /*1ea0*/  BSYNC.RECONVERGENT B0 ;  /* 0x0000000000007941 */ /* 0x000fea0003800200 */
.L_x_31:
[----:B------:R-:W-:Y:S01]  /*1eb0*/  UIADD3 UR21, UPT, UPT, UR21, 0x1, URZ ;  /* 0x0000000115157890 */ /* 0x000fe2000fffe0ff */
[----:B------:R-:W-:Y:S01]  /*1ec0*/  UMOV UR14, UR23 ;  /* 0x00000017000e7c82 */ /* 0x000fe20008000000 */
[----:B------:R-:W-:Y:S02]  /*1ed0*/  UMOV UR15, UR29 ;  /* 0x0000001d000f7c82 */ /* 0x000fe40008000000 */
[----:B------:R-:W-:-:S09]  /*1ee0*/  UISETP.NE.AND UP0, UPT, UR21, UR29, UPT ;  /* 0x0000001d1500728c */ /* 0x000fd2000bf05270 */
[----:B------:R-:W-:Y:S05]  /*1ef0*/  BRA.U UP0, `(.L_x_33) ;  /* 0xfffffff900ac7547 */ /* 0x000fea000b83ffff */
.L_x_25:
[----:B------:R-:W-:Y:S01]  /*1f00*/  ULEA UR4, UR23, UR22, 0x3 ;  /* 0x0000001617047291 */ /* 0x000fe2000f8e18ff */
[----:B-1----:R-:W-:Y:S01]  /*1f10*/  SHF.L.U32 R0, R12, 0x1f, RZ ;  /* 0x0000001f0c007819 */ /* 0x002fe200000006ff */
[----:B------:R-:W-:Y:S01]  /*1f20*/  @!P2 SYNCS.ARRIVE.TRANS64.A1T0 RZ, [UR22+0x68], RZ ;  /* 0x000068ffffffa9a7 */ /* 0x000fe20008100016 */
[----:B------:R-:W-:-:S06]  /*1f30*/  UISETP.GT.AND UP0, UPT, UR63, UR62, UPT ;  /* 0x0000003e3f00728c */ /* 0x000fcc000bf04270 */
[----:B--23--:R1:W2:Y:S03]  /*1f40*/  SYNCS.PHASECHK.TRANS64.TRYWAIT P1, [UR4+0x18], R0 ;  /* 0x00001800ff0075a7 */ /* 0x00c2a60008021104 */
[----:B------:R-:W-:Y:S05]  /*1f50*/  BRA.U !UP0, `(.L_x_34) ;  /* 0x0000000508587547 */ /* 0x000fea000b800000 */
[----:B------:R-:W-:Y:S01]  /*1f60*/  UIADD3 UR21, UPT, UPT, UR64, UR15, URZ ;  /* 0x0000000f40157290 */ /* 0x000fe2000fffe0ff */
[----:B------:R-:W-:-:S11]  /*1f70*/  UMOV UR14, UR23 ;  /* 0x00000017000e7c82 */ /* 0x000fd60008000000 */
.L_x_42:
[----:B------:R-:W-:Y:S01]  /*1f80*/  ULEA UR57, UR14, UR22, 0x3 ;  /* 0x000000160e397291 */ /* 0x000fe2000f8e18ff */
[----:B--2---:R-:W-:Y:S01]  /*1f90*/  @!P4 MOV R2, 0x10000 ;  /* 0x000100000002c802 */ /* 0x004fe20000000f00 */
[----:B--23--:R-:W-:Y:S10]  /*1fa0*/  @P1 BRA `(.L_x_35) ;  /* 0x00000000000c1947 */ /* 0x00cff40003800000 */
[----:B------:R-:W-:-:S04]  /*1fb0*/  SHF.L.U32 R3, R12, 0x1f, RZ ;  /* 0x0000001f0c037819 */ /* 0x000fc800000006ff */
[----:B------:R-:W2:Y:S02]  /*1fc0*/  SYNCS.PHASECHK.TRANS64.TRYWAIT P0, [UR57+0x18], R3 ;  /* 0x00001803ff0075a7 */ /* 0x000ea40008001139 */
[----:B--2---:R-:W-:Y:S05]  /*1fd0*/  @!P0 BRA `(.L_x_36) ;  /* 0x0000006000648947 */ /* 0x004fea0003800000 */
.L_x_35:
[----:B------:R2:W-:Y:S01]  /*1fe0*/  @!P4 SYNCS.ARRIVE.TRANS64 RZ, [UR57], R2 ;  /* 0x00000002ffffc9a7 */ /* 0x0005e20008000039 */
[----:B------:R-:W-:-:S04]  /*1ff0*/  ULOP3.LUT UR4, UR38, 0x2, URZ, 0xfc, !UPT ;  /* 0x0000000226047892 */ /* 0x000fc8000f8efcff */
[----:B------:R-:W-:-:S09]  /*2000*/  UISETP.NE.AND UP0, UPT, UR4, 0x2, UPT ;  /* 0x000000020400788c */ /* 0x000fd2000bf05270 */
[----:B------:R-:W-:Y:S05]  /*2010*/  BRA.U UP0, `(.L_x_37) ;  /* 0x0000000100047547 */ /* 0x000fea000b800000 */
[----:B------:R-:W-:Y:S05]  /*2020*/  BPT.TRAP 0x1 ;  /* 0x000000040000795c */ /* 0x000fea0000300000 */
.L_x_37:
[----:B------:R-:W-:Y:S04]  /*2030*/  BSSY.RECONVERGENT B0, `(.L_x_38) ;  /* 0x0000003000007945 */ /* 0x000fe80003800200 */
[----:B------:R-:W-:Y:S05]  /*2040*/  @P3 BRA `(.L_x_39) ;  /* 0x0000000000043947 */ /* 0x000fea0003800000 */
[----:B------:R-:W-:Y:S05]  /*2050*/  BPT.TRAP 0x1 ;  /* 0x000000040000795c */ /* 0x000fea0000300000 */
.L_x_39:
[----:B------:R-:W-:Y:S05]  /*2060*/  BSYNC.RECONVERGENT B0 ;  /* 0x0000000000007941 */ /* 0x000fea0003800200 */
.L_x_38:
        /* <DEDUP_REMOVED lines=55> */
[----:B------:R4:W-:Y:S01]  /*23e0*/  UTMALDG.3D.MULTICAST [UR32], [UR4], UR16, desc[UR30] ;  /* 0x00001e20040073b4 */ /* 0x0009e20008011810 */
[----:B------:R-:W-:Y:S01]  /*23f0*/  UTMALDG.3D [UR24], [UR6], desc[UR30] ;  /* 0x00001e18060075b4 */ /* 0x000fe20008011000 */
[----:B------:R2:W-:Y:S01]  /*2400*/  UTMALDG.3D [UR8], [UR6], desc[UR30] ;  /* 0x00001e08060075b4 */ /* 0x0005e20008011000 */
[----:B----4-:R-:W-:-:S09]  /*2410*/  UIADD3 UR16, UPT, UPT, UR13, 0x22800, URZ ;  /* 0x000228000d107890 */ /* 0x010fd2000fffe0ff */
[----:B------:R4:W-:Y:S01]  /*2420*/  UTMALDG.3D [UR16], [UR6], desc[UR30] ;  /* 0x00001e10060075b4 */ /* 0x0009e20008011000 */
[----:B--2---:R-:W-:Y:S01]  /*2430*/  UIADD3 UR8, UPT, UPT, UR13, 0x24800, URZ ;  /* 0x000248000d087890 */ /* 0x004fe2000fffe0ff */
[----:B------:R-:W-:-:S08]  /*2440*/  UMOV UR10, UR34 ;  /* 0x00000022000a7c82 */ /* 0x000fd00008000000 */
[----:B------:R4:W-:Y:S02]  /*2450*/  UTMALDG.3D [UR8], [UR6], desc[UR30] ;  /* 0x00001e08060075b4 */ /* 0x0009e40008011000 */
[----:B----4-:R-:W-:Y:S01]  /*2460*/  NOP ;  /* 0x0000000000007918 */ /* 0x010fe20000000000 */
.L_x_41:
[----:B------:R-:W-:Y:S05]  /*2470*/  BSYNC.RECONVERGENT B0 ;  /* 0x0000000000007941 */ /* 0x000fea0003800200 */
.L_x_40:
[----:B------:R-:W-:Y:S01]  /*2480*/  UIADD3 UR15, UPT, UPT, UR15, 0x1, URZ ;  /* 0x000000010f0f7890 */ /* 0x000fe2000fffe0ff */
[----:B------:R-:W-:-:S03]  /*2490*/  UMOV UR14, UR23 ;  /* 0x00000017000e7c82 */ /* 0x000fc60008000000 */
[----:B------:R-:W-:-:S09]  /*24a0*/  UISETP.NE.AND UP0, UPT, UR15, UR21, UPT ;  /* 0x000000150f00728c */ /* 0x000fd2000bf05270 */
[----:B------:R-:W-:Y:S05]  /*24b0*/  BRA.U UP0, `(.L_x_42) ;  /* 0xfffffff900b07547 */ /* 0x000fea000b83ffff */
.L_x_34:
[C---:B------:R-:W-:Y:S01]  /*24c0*/  LEA R3, R11.reuse, UR22, 0x3 ;  /* 0x000000160b037c11 */ /* 0x040fe2000f8e18ff */
[----:B------:R-:W-:Y:S01]  /*24d0*/  NOP ;  /* 0x0000000000007918 */ /* 0x000fe20000000000 */
[----:B-1----:R-:W-:Y:S02]  /*24e0*/  SHF.L.U32 R0, R10, 0x1f, RZ ;  /* 0x0000001f0a007819 */ /* 0x002fe400000006ff */
[----:B------:R-:W-:Y:S02]  /*24f0*/  LEA R4, R11, UR22, 0x4 ;  /* 0x000000160b047c11 */ /* 0x000fe4000f8e20ff */
[----:B------:R-:W1:Y:S02]  /*2500*/  SYNCS.PHASECHK.TRANS64.TRYWAIT P0, [R3+URZ+0x70], R0 ;  /* 0x00007000030075a7 */ /* 0x000e6400080011ff */
[----:B-1----:R-:W-:Y:S05]  /*2510*/  @!P0 BRA `(.L_x_43) ;  /* 0x0000005c002c8947 */ /* 0x002fea0003800000 */
.L_x_128:
[----:B------:R-:W4:Y:S01]  /*2520*/  LDS.128 R4, [R4+0x100] ;  /* 0x0001000004047984 */ /* 0x000f220000000c00 */
[----:B------:R-:W-:Y:S01]  /*2530*/  UISETP.GE.AND UP0, UPT, UR39, 0x1, UPT ;  /* 0x000000012700788c */ /* 0x000fe2000bf06270 */
[----:B------:R-:W-:Y:S01]  /*2540*/  @!PT LDS RZ, [RZ] ;  /* 0x00000000fffff984 */ /* 0x000fe20000000800 */
[----:B------:R-:W-:Y:S01]  /*2550*/  @!PT LDS RZ, [RZ] ;  /* 0x00000000fffff984 */ /* 0x000fe20000000800 */
[----:B------:R-:W-:Y:S01]  /*2560*/  @!PT LDS RZ, [RZ] ;  /* 0x00000000fffff984 */ /* 0x000fe20000000800 */
[----:B------:R-:W-:Y:S01]  /*2570*/  @!PT LDS RZ, [RZ] ;  /* 0x00000000fffff984 */ /* 0x000fe20000000800 */
[----:B------:R1:W-:Y:S06]  /*2580*/  MEMBAR.ALL.CTA ;  /* 0x0000000000007992 */ /* 0x0003ec0000008000 */
[----:B-1----:R-:W1:Y:S01]  /*2590*/  FENCE.VIEW.ASYNC.S ;  /* 0x00000000000073c6 */ /* 0x002e620000000000 */
[----:B----4-:R-:W-:-:S13]  /*25a0*/  LOP3.LUT P0, RZ, R6, 0x1, RZ, 0xc0, !PT ;  /* 0x0000000106ff7812 */ /* 0x010fda000780c0ff */
[----:B-1----:R-:W-:Y:S01]  /*25b0*/  VOTEU.ANY UP1, P0 ;  /* 0x0000000000ff7886 */ /* 0x002fe20000020100 */
[----:B------:R-:W-:-:S13]  /*25c0*/  PLOP3.LUT P0, PT, PT, PT, UP1, 0x80, 0x8 ;  /* 0x000000000008781c */ /* 0x000fda0003f0f018 */
[----:B------:R-:W-:Y:S02]  /*25d0*/  @P0 LOP3.LUT R0, R5, 0xffff, RZ, 0xc0, !PT ;  /* 0x0000ffff05000812 */ /* 0x000fe400078ec0ff */
[----:B--2---:R-:W-:Y:S02]  /*25e0*/  @P0 MOV R2, R4 ;  /* 0x0000000400020202 */ /* 0x004fe40000000f00 */
[----:B------:R-:W-:Y:S01]  /*25f0*/  @P0 R2UR UR5, R0 ;  /* 0x00000000000502ca */ /* 0x000fe200000e0000 */
[----:B------:R-:W-:Y:S01]  /*2600*/  VIADD R0, R3, 0x80 ;  /* 0x0000008003007836 */ /* 0x000fe20000000000 */
[----:B------:R-:W-:Y:S02]  /*2610*/  @P0 SHF.R.U32.HI R4, RZ, 0x10, R5 ;  /* 0x00000010ff040819 */ /* 0x000fe40000011605 */
[----:B------:R-:W-:Y:S02]  /*2620*/  @P0 R2UR UR6, R2 ;  /* 0x00000000020602ca */ /* 0x000fe400000e0000 */
[----:B------:R-:W-:-:S02]  /*2630*/  PRMT R0, RZ, 0x654, R0 ;  /* 0x00000654ff007816 */ /* 0x000fc40000000000 */
[----:B------:R-:W-:Y:S02]  /*2640*/  @P0 R2UR UR4, R4 ;  /* 0x00000000040402ca */ /* 0x000fe400000e0000 */
[----:B------:R1:W-:Y:S03]  /*2650*/  SYNCS.ARRIVE.TRANS64.RED.A1T0 RZ, [R0+URZ], RZ ;  /* 0x000000ff00ff79a7 */ /* 0x0003e600081004ff */
[----:B------:R-:W-:-:S04]  /*2660*/  @UP1 UMOV UR45, UR5 ;  /* 0x00000005002d1c82 */ /* 0x000fc80008000000 */
[----:B------:R-:W-:-:S04]  /*2670*/  @UP1 UMOV UR53, UR6 ;  /* 0x0000000600351c82 */ /* 0x000fc80008000000 */
[----:B------:R-:W-:Y:S01]  /*2680*/  @UP1 UMOV UR60, UR4 ;  /* 0x00000004003c1c82 */ /* 0x000fe20008000000 */
[----:B------:R-:W-:Y:S05]  /*2690*/  BRA.U !UP0, `(.L_x_44) ;  /* 0x0000000108d47547 */ /* 0x000fea000b800000 */
[----:B------:R-:W2:Y:S01]  /*26a0*/  LDCU.128 UR12, c[0x0][0xb10] ;  /* 0x00016200ff0c77ac */ /* 0x000ea20008000c00 */
[----:B------:R-:W4:Y:S01]  /*26b0*/  LDCU UR21, c[0x0][0xb20] ;  /* 0x00016400ff1577ac */ /* 0x000f220008000800 */
[----:B------:R-:W3:Y:S01]  /*26c0*/  LDCU UR20, c[0x0][0xb0c] ;  /* 0x00016180ff1477ac */ /* 0x000ee20008000800 */
[----:B------:R-:W1:Y:S01]  /*26d0*/  LDCU.64 UR8, c[0x0][0xb28] ;  /* 0x00016500ff0877ac */ /* 0x000e620008000a00 */
[----:B------:R-:W-:Y:S02]  /*26e0*/  UISETP.NE.AND UP3, UPT, UR39, 0x1, UPT ;  /* 0x000000012700788c */ /* 0x000fe4000bf65270 */
[----:B--2---:R-:W-:Y:S02]  /*26f0*/  UIMAD.WIDE.U32 UR6, UR55, UR15, URZ ;  /* 0x0000000f370672a5 */ /* 0x004fe4000f8e00ff */
[----:B------:R-:W-:Y:S02]  /*2700*/  UIMAD.WIDE.U32 UR4, UR61, UR12, URZ ;  /* 0x0000000c3d0472a5 */ /* 0x000fe4000f8e00ff */
[----:B------:R-:W-:-:S02]  /*2710*/  UISETP.NE.AND UP0, UPT, UR14, 0x1, UPT ;  /* 0x000000010e00788c */ /* 0x000fc4000bf05270 */
[----:B------:R-:W-:Y:S01]  /*2720*/  UIMAD.WIDE.U32 UR18, UR45, UR15, URZ ;  /* 0x0000000f2d1272a5 */ /* 0x000fe2000f8e00ff */
[----:B------:R-:W-:Y:S02]  /*2730*/  UMOV UR6, UR7 ;  /* 0x0000000700067c82 */ /* 0x000fe40008000000 */
[----:B------:R-:W-:Y:S01]  /*2740*/  UMOV UR4, UR5 ;  /* 0x0000000500047c82 */ /* 0x000fe20008000000 */
[----:B----4-:R-:W-:Y:S02]  /*2750*/  USHF.R.U32.HI UR6, URZ, UR21, UR6 ;  /* 0x00000015ff067299 */ /* 0x010fe40008011606 */
[----:B---3--:R-:W-:Y:S02]  /*2760*/  UISETP.NE.AND UP2, UPT, UR20, 0x1, UPT ;  /* 0x000000011400788c */ /* 0x008fe4000bf45270 */
[----:B------:R-:W-:Y:S02]  /*2770*/  USHF.R.U32.HI UR4, URZ, UR13, UR4 ;  /* 0x0000000dff047299 */ /* 0x000fe40008011604 */
[----:B------:R-:W-:-:S02]  /*2780*/  USEL UR5, UR55, UR6, !UP0 ;  /* 0x0000000637057287 */ /* 0x000fc4000c000000 */
[----:B------:R-:W-:Y:S02]  /*2790*/  USEL UR6, UR61, UR4, !UP2 ;  /* 0x000000043d067287 */ /* 0x000fe4000d000000 */
[----:B-1----:R-:W-:Y:S01]  /*27a0*/  UIMAD.WIDE.U32 UR10, UR5, UR8, URZ ;  /* 0x00000008050a72a5 */ /* 0x002fe2000f8e00ff */
[----:B------:R-:W-:Y:S01]  /*27b0*/  UMOV UR4, UR19 ;  /* 0x0000001300047c82 */ /* 0x000fe20008000000 */
[----:B------:R-:W-:Y:S02]  /*27c0*/  UIMAD.WIDE.U32 UR16, UR53, UR12, URZ ;  /* 0x0000000c351072a5 */ /* 0x000fe4000f8e00ff */
[----:B------:R-:W-:-:S03]  /*27d0*/  UIMAD.WIDE.U32 UR18, UR6, UR8, URZ ;  /* 0x00000008061272a5 */ /* 0x000fc6000f8e00ff */
[----:B------:R-:W-:Y:S01]  /*27e0*/  UMOV UR10, UR11 ;  /* 0x0000000b000a7c82 */ /* 0x000fe20008000000 */
[----:B------:R-:W-:Y:S02]  /*27f0*/  USHF.R.U32.HI UR4, URZ, UR21, UR4 ;  /* 0x00000015ff047299 */ /* 0x000fe40008011604 */
[----:B------:R-:W-:Y:S01]  /*2800*/  @UP3 USHF.R.U32.HI UR5, URZ, UR9, UR10 ;  /* 0x00000009ff053299 */ /* 0x000fe2000801160a */
[----:B------:R-:W-:Y:S01]  /*2810*/  UMOV UR16, UR17 ;  /* 0x0000001100107c82 */ /* 0x000fe20008000000 */
[----:B------:R-:W-:Y:S01]  /*2820*/  UMOV UR18, UR19 ;  /* 0x0000001300127c82 */ /* 0x000fe20008000000 */
[----:B------:R-:W-:Y:S02]  /*2830*/  USHF.R.U32.HI UR13, URZ, UR13, UR16 ;  /* 0x0000000dff0d7299 */ /* 0x000fe40008011610 */
[----:B------:R-:W-:Y:S02]  /*2840*/  USEL UR4, UR45, UR4, !UP0 ;  /* 0x000000042d047287 */ /* 0x000fe4000c000000 */
[----:B------:R-:W-:-:S02]  /*2850*/  @UP3 USHF.R.U32.HI UR6, URZ, UR9, UR18 ;  /* 0x00000009ff063299 */ /* 0x000fc40008011612 */
[----:B------:R-:W-:Y:S02]  /*2860*/  UIMAD UR7, UR39, UR5, URZ ;  /* 0x00000005270772a4 */ /* 0x000fe4000f8e02ff */
[----:B------:R-:W-:Y:S02]  /*2870*/  USEL UR5, UR53, UR13, !UP2 ;  /* 0x0000000d35057287 */ /* 0x000fe4000d000000 */
[----:B------:R-:W-:Y:S02]  /*2880*/  UIMAD UR10, UR39, UR6, URZ ;  /* 0x00000006270a72a4 */ /* 0x000fe4000f8e02ff */
[----:B------:R-:W-:Y:S02]  /*2890*/  UISETP.GE.AND UP0, UPT, UR4, UR7, UPT ;  /* 0x000000070400728c */ /* 0x000fe4000bf06270 */
[----:B------:R-:W-:Y:S02]  /*28a0*/  UIMAD.WIDE.U32 UR12, UR4, UR8, URZ ;  /* 0x00000008040c72a5 */ /* 0x000fe4000f8e00ff */
[----:B------:R-:W-:-:S02]  /*28b0*/  UISETP.GE.OR UP0, UPT, UR5, UR10, UP0 ;  /* 0x0000000a0500728c */ /* 0x000fc40008706670 */
        /* <DEDUP_REMOVED lines=19> */
.L_x_44:
[----:B------:R-:W2:Y:S02]  /*29f0*/  LDCU UR4, c[0x0][0xb30] ;  /* 0x00016600ff0477ac */ /* 0x000ea40008000800 */
[----:B--2---:R-:W-:-:S09]  /*2a00*/  UISETP.NE.AND UP0, UPT, UR4, 0x1, UPT ;  /* 0x000000010400788c */ /* 0x004fd2000bf05270 */
[----:B------:R-:W-:Y:S05]  /*2a10*/  BRA.U UP0, `(.L_x_45) ;  /* 0x0000000100447547 */ /* 0x000fea000b800000 */
[----:B------:R-:W2:Y:S01]  /*2a20*/  LDCU.128 UR8, c[0x0][0xb10] ;  /* 0x00016200ff0877ac */ /* 0x000ea20008000c00 */
[----:B------:R-:W4:Y:S01]  /*2a30*/  LDCU UR12, c[0x0][0xb0c] ;  /* 0x00016180ff0c77ac */ /* 0x000f220008000800 */
[----:B------:R-:W1:Y:S01]  /*2a40*/  LDCU UR13, c[0x0][0xb20] ;  /* 0x00016400ff0d77ac */ /* 0x000e620008000800 */
[----:B--2---:R-:W-:Y:S02]  /*2a50*/  UIMAD.WIDE.U32 UR6, UR53, UR8, URZ ;  /* 0x00000008350672a5 */ /* 0x004fe4000f8e00ff */
[----:B------:R-:W-:Y:S02]  /*2a60*/  UIMAD.WIDE.U32 UR4, UR45, UR11, URZ ;  /* 0x0000000b2d0472a5 */ /* 0x000fe4000f8e00ff */
[----:B----4-:R-:W-:Y:S02]  /*2a70*/  UISETP.NE.AND UP2, UPT, UR12, 0x1, UPT ;  /* 0x000000010c00788c */ /* 0x010fe4000bf45270 */
[----:B------:R-:W-:Y:S01]  /*2a80*/  UISETP.NE.AND UP0, UPT, UR10, 0x1, UPT ;  /* 0x000000010a00788c */ /* 0x000fe2000bf05270 */
[----:B------:R-:W-:-:S02]  /*2a90*/  UMOV UR6, UR7 ;  /* 0x0000000700067c82 */ /* 0x000fc40008000000 */
[----:B------:R-:W-:Y:S01]  /*2aa0*/  UMOV UR4, UR5 ;  /* 0x0000000500047c82 */ /* 0x000fe20008000000 */
[----:B------:R-:W-:Y:S02]  /*2ab0*/  USHF.R.U32.HI UR6, URZ, UR9, UR6 ;  /* 0x00000009ff067299 */ /* 0x000fe40008011606 */
[----:B-1----:R-:W-:Y:S02]  /*2ac0*/  USHF.R.U32.HI UR4, URZ, UR13, UR4 ;  /* 0x0000000dff047299 */ /* 0x002fe40008011604 */
[----:B------:R-:W-:Y:S02]  /*2ad0*/  USEL UR5, UR53, UR6, !UP2 ;  /* 0x0000000635057287 */ /* 0x000fe4000d000000 */
[----:B------:R-:W-:-:S04]  /*2ae0*/  USEL UR4, UR45, UR4, !UP0 ;  /* 0x000000042d047287 */ /* 0x000fc8000c000000 */
[----:B------:R-:W-:Y:S02]  /*2af0*/  UIADD3 UR6, UPT, UPT, UR5, -UR4, URZ ;  /* 0x8000000405067290 */ /* 0x000fe4000fffe0ff */
[----:B------:R-:W-:Y:S02]  /*2b00*/  UIADD3 UR4, UPT, UPT, -UR5, UR4, URZ ;  /* 0x0000000405047290 */ /* 0x000fe4000fffe1ff */
[----:B------:R-:W-:Y:S02]  /*2b10*/  UIMAD UR45, UR6, UR10, UR45 ;  /* 0x0000000a062d72a4 */ /* 0x000fe4000f8e022d */
[----:B------:R-:W-:-:S12]  /*2b20*/  UIMAD UR53, UR4, UR12, UR53 ;  /* 0x0000000c043572a4 */ /* 0x000fd8000f8e0235 */
.L_x_45:
[----:B------:R-:W-:Y:S01]  /*2b30*/  VIADD R11, R11, 0x1 ;  /* 0x000000010b0b7836 */ /* 0x000fe20000000000 */
[----:B------:R-:W-:Y:S02]  /*2b40*/  R2UR UR5, R56 ;  /* 0x00000000380572ca */ /* 0x000fe400000e0000 */
[----:B------:R-:W-:Y:S02]  /*2b50*/  R2UR UR4, R55 ;  /* 0x00000000370472ca */ /* 0x000fe400000e0000 */
[C---:B------:R-:W-:Y:S02]  /*2b60*/  ISETP.NE.AND P0, PT, R11.reuse, 0x2, PT ;  /* 0x000000020b00780c */ /* 0x040fe40003f05270 */
[----:B------:R-:W-:Y:S02]  /*2b70*/  PLOP3.LUT P2, PT, PT, PT, PT, 0x80, 0x8 ;  /* 0x000000000008781c */ /* 0x000fe40003f4f070 */
[----:B-1----:R-:W-:Y:S02]  /*2b80*/  SEL R0, RZ, 0x1, P0 ;  /* 0x00000001ff007807 */ /* 0x002fe40000000000 */
[----:B------:R-:W-:-:S02]  /*2b90*/  SEL R11, R11, RZ, P0 ;  /* 0x000000ff0b0b7207 */ /* 0x000fc40000000000 */
[----:B------:R-:W-:Y:S01]  /*2ba0*/  LOP3.LUT R10, R10, R0, RZ, 0x3c, !PT ;  /* 0x000000000a0a7212 */ /* 0x000fe200078e3cff */
[----:B------:R-:W-:Y:S02]  /*2bb0*/  UIADD3 UR25, UPT, UPT, UR53, UR5, URZ ;  /* 0x0000000535197290 */ /* 0x000fe4000fffe0ff */
[----:B------:R-:W-:Y:S01]  /*2bc0*/  UIADD3 UR27, UPT, UPT, UR45, UR4, URZ ;  /* 0x000000042d1b7290 */ /* 0x000fe2000fffe0ff */
[----:B------:R-:W-:Y:S11]  /*2bd0*/  BRA.U UP1, `(.L_x_46) ;  /* 0xffffffed01047547 */ /* 0x000ff6000b83ffff */
[----:B------:R-:W-:Y:S01]  /*2be0*/  UIADD3 UR22, UPT, UPT, UR22, 0x18, URZ ;  /* 0x0000001816167890 */ /* 0x000fe2000fffe0ff */
[----:B------:R-:W-:-:S03]  /*2bf0*/  SHF.L.U32 R2, R12, 0x1f, RZ ;  /* 0x0000001f0c027819 */ /* 0x000fc600000006ff */
[----:B------:R-:W-:-:S09]  /*2c00*/  ULEA UR4, UR23, UR22, 0x3 ;  /* 0x0000001617047291 */ /* 0x000fd2000f8e18ff */
[----:B------:R-:W1:Y:S02]  /*2c10*/  SYNCS.PHASECHK.TRANS64.TRYWAIT P0, [UR4], R2 ;  /* 0x00000002ff0075a7 */ /* 0x000e640008001104 */
[----:B-1----:R-:W-:Y:S05]  /*2c20*/  @!P0 BRA `(.L_x_47) ;  /* 0x00000054007c8947 */ /* 0x002fea0003800000 */
.L_x_130:
[----:B------:R-:W-:-:S04]  /*2c30*/  UIADD3 UR4, UPT, UPT, UR23, 0x1, URZ ;  /* 0x0000000117047890 */ /* 0x000fc8000fffe0ff */
[----:B------:R-:W-:-:S04]  /*2c40*/  UISETP.NE.AND UP0, UPT, UR4, 0x3, UPT ;  /* 0x000000030400788c */ /* 0x000fc8000bf05270 */
[----:B------:R-:W-:Y:S02]  /*2c50*/  USEL UR6, URZ, 0x1, UP0 ;  /* 0x00000001ff067887 */ /* 0x000fe40008000000 */
[----:B------:R-:W-:-:S04]  /*2c60*/  USEL UR4, UR4, URZ, UP0 ;  /* 0x000000ff04047287 */ /* 0x000fc80008000000 */
[----:B------:R-:W-:Y:S01]  /*2c70*/  ULEA UR5, UR4, UR22, 0x3 ;  /* 0x0000001604057291 */ /* 0x000fe2000f8e18ff */
[----:B------:R-:W-:-:S04]  /*2c80*/  LOP3.LUT R12, R12, UR6, RZ, 0x3c, !PT ;  /* 0x000000060c0c7c12 */ /* 0x000fc8000f8e3cff */
[----:B-1----:R-:W-:-:S04]  /*2c90*/  SHF.L.U32 R2, R12, 0x1f, RZ ;  /* 0x0000001f0c027819 */ /* 0x002fc800000006ff */
[----:B------:R-:W1:Y:S02]  /*2ca0*/  SYNCS.PHASECHK.TRANS64.TRYWAIT P0, [UR5], R2 ;  /* 0x00000002ff0075a7 */ /* 0x000e640008001105 */
[----:B-1----:R-:W-:Y:S05]  /*2cb0*/  @!P0 BRA `(.L_x_48) ;  /* 0x0000005400708947 */ /* 0x002fea0003800000 */
.L_x_132:
[----:B------:R-:W-:-:S04]  /*2cc0*/  UIADD3 UR4, UPT, UPT, UR4, 0x1, URZ ;  /* 0x0000000104047890 */ /* 0x000fc8000fffe0ff */
[----:B------:R-:W-:-:S04]  /*2cd0*/  UISETP.NE.AND UP0, UPT, UR4, 0x3, UPT ;  /* 0x000000030400788c */ /* 0x000fc8000bf05270 */
[----:B------:R-:W-:Y:S02]  /*2ce0*/  USEL UR5, URZ, 0x1, UP0 ;  /* 0x00000001ff057887 */ /* 0x000fe40008000000 */
[----:B------:R-:W-:-:S04]  /*2cf0*/  USEL UR4, UR4, URZ, UP0 ;  /* 0x000000ff04047287 */ /* 0x000fc80008000000 */
[----:B------:R-:W-:Y:S01]  /*2d00*/  ULEA UR4, UR4, UR22, 0x3 ;  /* 0x0000001604047291 */ /* 0x000fe2000f8e18ff */
[----:B-1----:R-:W-:-:S04]  /*2d10*/  LOP3.LUT R2, R12, UR5, RZ, 0x3c, !PT ;  /* 0x000000050c027c12 */ /* 0x002fc8000f8e3cff */
[----:B------:R-:W-:Y:S01]  /*2d20*/  SHF.L.U32 R2, R2, 0x1f, RZ ;  /* 0x0000001f02027819 */ /* 0x000fe200000006ff */
[----:B------:R-:W-:-:S07]  /*2d30*/  IMAD.U32 R0, RZ, RZ, UR4 ;  /* 0x00000004ff007e24 */ /* 0x000fce000f8e00ff */
.L_x_49:
[----:B-1----:R1:W2:Y:S02]  /*2d40*/  SYNCS.PHASECHK.TRANS64.TRYWAIT P0, [R0+URZ], R2 ;  /* 0x00000002000075a7 */ /* 0x0022a400080011ff */
[----:B--2---:R-:W-:Y:S05]  /*2d50*/  @!P0 NANOSLEEP.SYNCS 0x989680 ;  /* 0x009896800000895d */ /* 0x004fea0003900000 */
[----:B------:R-:W2:Y:S02]  /*2d60*/  @!P0 SYNCS.PHASECHK.TRANS64 P0, [R0+URZ], R2 ;  /* 0x00000002000085a7 */ /* 0x000ea400080010ff */
[----:B--2---:R-:W-:Y:S05]  /*2d70*/  @P0 EXIT ;  /* 0x000000000000094d */ /* 0x004fea0003800000 */
[----:B------:R-:W-:Y:S05]  /*2d80*/  BRA `(.L_x_49) ;  /* 0xfffffffc00ec7947 */ /* 0x000fea000383ffff */
.L_x_22:
[----:B------:R-:W-:-:S04]  /*2d90*/  UISETP.NE.AND UP0, UPT, UR54, URZ, UPT ;  /* 0x000000ff3600728c */ /* 0x000fc8000bf05270 */
[----:B------:R-:W-:-:S09]  /*2da0*/  UISETP.NE.OR UP0, UPT, UR22, 0x1, UP0 ;  /* 0x000000011600788c */ /* 0x000fd20008705670 */
[----:B------:R-:W-:Y:S05]  /*2db0*/  BRA.U UP0, `(.L_x_50) ;  /* 0x0000000500487547 */ /* 0x000fea000b800000 */
[----:B------:R-:W-:Y:S01]  /*2dc0*/  ISETP.GE.U32.AND P2, PT, R0, 0x2, PT ;  /* 0x000000020000780c */ /* 0x000fe20003f46070 */
[----:B------:R-:W-:Y:S01]  /*2dd0*/  IMAD.MOV.U32 R12, RZ, RZ, 0x1 ;  /* 0x00000001ff0c7424 */ /* 0x000fe200078e00ff */
[----:B------:R-:W-:Y:S02]  /*2de0*/  CS2R R10, SRZ ;  /* 0x00000000000a7805 */ /* 0x000fe4000001ff00 */
[----:B------:R-:W-:Y:S01]  /*2df0*/  CS2R R8, SRZ ;  /* 0x0000000000087805 */ /* 0x000fe2000001ff00 */
[----:B------:R-:W-:Y:S01]  /*2e00*/  UMOV UR6, 0x400 ;  /* 0x0000040000067882 */ /* 0x000fe20000000000 */
[----:B------:R-:W-:Y:S01]  /*2e10*/  UMOV UR5, URZ ;  /* 0x000000ff00057c82 */ /* 0x000fe20008000000 */
[----:B------:R-:W-:-:S12]  /*2e20*/  ULEA UR6, UR54, UR6, 0x18 ;  /* 0x0000000636067291 */ /* 0x000fd8000f8ec0ff */
.L_x_54:
[----:B------:R-:W-:Y:S02]  /*2e30*/  LEA R2, R8, UR6, 0x3 ;  /* 0x0000000608027c11 */ /* 0x000fe4000f8e18ff */
[----:B------:R-:W-:-:S03]  /*2e40*/  SHF.L.U32 R4, R9, 0x1f, RZ ;  /* 0x0000001f09047819 */ /* 0x000fc600000006ff */
[----:B------:R-:W-:Y:S01]  /*2e50*/  VIADD R5, R2, 0xe0 ;  /* 0x000000e002057836 */ /* 0x000fe20000000000 */
[----:B------:R-:W1:Y:S02]  /*2e60*/  SYNCS.PHASECHK.TRANS64.TRYWAIT P0, [R2+URZ+0xd0], R4 ;  /* 0x0000d004020075a7 */ /* 0x000e6400080011ff */
[----:B-1----:R-:W-:Y:S05]  /*2e70*/  @!P0 BRA `(.L_x_51) ;  /* 0x0000005400188947 */ /* 0x002fea0003800000 */
.L_x_133:
[----:B------:R-:W-:Y:S01]  /*2e80*/  ULEA UR4, UR5, UR6, 0x3 ;  /* 0x0000000605047291 */ /* 0x000fe2000f8e18ff */
[----:B-1----:R-:W-:Y:S01]  /*2e90*/  PRMT R2, RZ, 0x654, R5 ;  /* 0x00000654ff027816 */ /* 0x002fe20000000005 */
[----:B------:R-:W-:Y:S01]  /*2ea0*/  @!P2 IMAD.MOV.U32 R4, RZ, RZ, 0x10 ;  /* 0x00000010ff04a424 */ /* 0x000fe200078e00ff */
[----:B------:R-:W-:Y:S01]  /*2eb0*/  SHF.L.U32 R5, R12, 0x1f, RZ ;  /* 0x0000001f0c057819 */ /* 0x000fe200000006ff */
[----:B------:R-:W-:Y:S01]  /*2ec0*/  UIADD3 UR7, UPT, UPT, UR4, 0x70, URZ ;  /* 0x0000007004077890 */ /* 0x000fe2000fffe0ff */
[----:B------:R1:W-:Y:S05]  /*2ed0*/  SYNCS.ARRIVE.TRANS64.RED.A1T0 RZ, [R2+URZ], RZ ;  /* 0x000000ff02ff79a7 */ /* 0x0003ea00081004ff */
[----:B------:R-:W-:Y:S01]  /*2ee0*/  IMAD.U32 R6, RZ, RZ, UR7 ;  /* 0x00000007ff067e24 */ /* 0x000fe2000f8e00ff */
[----:B------:R-:W2:Y:S04]  /*2ef0*/  SYNCS.PHASECHK.TRANS64.TRYWAIT P0, [UR4+0x80], R5 ;  /* 0x00008005ff0075a7 */ /* 0x000ea80008001104 */
[----:B------:R-:W-:Y:S01]  /*2f00*/  PRMT R6, R0, 0x654, R6 ;  /* 0x0000065400067816 */ /* 0x000fe20000000006 */
[----:B-12---:R-:W-:Y:S06]  /*2f10*/  @!P0 BRA `(.L_x_52) ;  /* 0x0000005400048947 */ /* 0x006fec0003800000 */
.L_x_135:
[----:B------:R-:W-:Y:S01]  /*2f20*/  ULEA UR8, UR5, UR6, 0x4 ;  /* 0x0000000605087291 */ /* 0x000fe2000f8e20ff */
[----:B------:R-:W-:Y:S01]  /*2f30*/  SEL R3, R6, R3, !P2 ;  /* 0x0000000306037207 */ /* 0x000fe20005000000 */
[----:B------:R-:W-:Y:S01]  /*2f40*/  UIADD3 UR9, UPT, UPT, UR4, 0x70, URZ ;  /* 0x0000007004097890 */ /* 0x000fe2000fffe0ff */
[----:B-1----:R-:W-:Y:S01]  /*2f50*/  LEA R2, R11, UR6, 0x3 ;  /* 0x000000060b027c11 */ /* 0x002fe2000f8e18ff */
[----:B------:R-:W-:Y:S01]  /*2f60*/  UIADD3 UR8, UPT, UPT, UR8, 0x100, URZ ;  /* 0x0000010008087890 */ /* 0x000fe2000fffe0ff */
[----:B------:R1:W-:Y:S01]  /*2f70*/  @!P2 SYNCS.ARRIVE.TRANS64.RED RZ, [R3+URZ], R4 ;  /* 0x0000000403ffa9a7 */ /* 0x0003e200080004ff */
[----:B------:R-:W-:Y:S01]  /*2f80*/  UIADD3 UR4, UPT, UPT, UR5, 0x1, URZ ;  /* 0x0000000105047890 */ /* 0x000fe2000fffe0ff */
[----:B------:R-:W-:-:S03]  /*2f90*/  VIADD R8, R8, 0x1 ;  /* 0x0000000108087836 */ /* 0x000fc60000000000 */
[----:B------:R-:W-:Y:S02]  /*2fa0*/  UISETP.NE.AND UP0, UPT, UR4, 0x2, UPT ;  /* 0x000000020400788c */ /* 0x000fe4000bf05270 */
[----:B------:R-:W-:Y:S01]  /*2fb0*/  ISETP.NE.AND P0, PT, R8, 0x2, PT ;  /* 0x000000020800780c */ /* 0x000fe20003f05270 */
[----:B------:R-:W-:Y:S06]  /*2fc0*/  UGETNEXTWORKID.BROADCAST [UR8], [UR9] ;  /* 0x00000000080073ca */ /* 0x000fec0008000100 */
[----:B------:R-:W-:Y:S02]  /*2fd0*/  USEL UR7, URZ, 0x1, UP0 ;  /* 0x00000001ff077887 */ /* 0x000fe40008000000 */
[----:B------:R-:W-:-:S04]  /*2fe0*/  USEL UR5, UR4, URZ, UP0 ;  /* 0x000000ff04057287 */ /* 0x000fc80008000000 */
[----:B------:R-:W-:Y:S02]  /*2ff0*/  LOP3.LUT R12, R12, UR7, RZ, 0x3c, !PT ;  /* 0x000000070c0c7c12 */ /* 0x000fe4000f8e3cff */
[----:B-1----:R-:W-:-:S04]  /*3000*/  SHF.L.U32 R4, R10, 0x1f, RZ ;  /* 0x0000001f0a047819 */ /* 0x002fc800000006ff */
[----:B------:R-:W1:Y:S02]  /*3010*/  SYNCS.PHASECHK.TRANS64.TRYWAIT P1, [R2+URZ+0x70], R4 ;  /* 0x00007004020075a7 */ /* 0x000e6400080211ff */
[----:B-1----:R-:W-:Y:S05]  /*3020*/  @!P1 BRA `(.L_x_53) ;  /* 0x0000005000d89947 */ /* 0x002fea0003800000 */
.L_x_136:
[C---:B-1----:R-:W-:Y:S01]  /*3030*/  LEA R4, R11.reuse, UR6, 0x4 ;  /* 0x000000060b047c11 */ /* 0x042fe2000f8e20ff */
[----:B------:R-:W-:Y:S01]  /*3040*/  VIADD R2, R2, 0x80 ;  /* 0x0000008002027836 */ /* 0x000fe20000000000 */
[----:B------:R-:W-:Y:S01]  /*3050*/  SEL R8, R8, RZ, P0 ;  /* 0x000000ff08087207 */ /* 0x000fe20000000000 */
[----:B------:R-:W-:-:S03]  /*3060*/  VIADD R11, R11, 0x1 ;  /* 0x000000010b0b7836 */ /* 0x000fc60000000000 */
[----:B------:R-:W1:Y:S01]  /*3070*/  LDS.128 R4, [R4+0x100] ;  /* 0x0001000004047984 */ /* 0x000e620000000c00 */
[----:B------:R-:W-:Y:S02]  /*3080*/  PRMT R2, RZ, 0x654, R2 ;  /* 0x00000654ff027816 */ /* 0x000fe40000000002 */
[C---:B------:R-:W-:Y:S01]  /*3090*/  ISETP.NE.AND P1, PT, R11.reuse, 0x2, PT ;  /* 0x000000020b00780c */ /* 0x040fe20003f25270 */
[----:B------:R-:W-:Y:S01]  /*30a0*/  @!PT LDS RZ, [RZ] ;  /* 0x00000000fffff984 */ /* 0x000fe20000000800 */
[----:B------:R-:W-:Y:S01]  /*30b0*/  @!PT LDS RZ, [RZ] ;  /* 0x00000000fffff984 */ /* 0x000fe20000000800 */
[----:B------:R-:W-:Y:S01]  /*30c0*/  @!PT LDS RZ, [RZ] ;  /* 0x00000000fffff984 */ /* 0x000fe20000000800 */
[----:B------:R-:W-:Y:S01]  /*30d0*/  @!PT LDS RZ, [RZ] ;  /* 0x00000000fffff984 */ /* 0x000fe20000000800 */
[----:B------:R2:W-:Y:S06]  /*30e0*/  MEMBAR.ALL.CTA ;  /* 0x0000000000007992 */ /* 0x0005ec0000008000 */
[----:B--2---:R-:W2:Y:S01]  /*30f0*/  FENCE.VIEW.ASYNC.S ;  /* 0x00000000000073c6 */ /* 0x004ea20000000000 */
[----:B------:R-:W-:Y:S01]  /*3100*/  SEL R11, R11, RZ, P1 ;  /* 0x000000ff0b0b7207 */ /* 0x000fe20000800000 */
[----:B--2---:R2:W-:Y:S01]  /*3110*/  SYNCS.ARRIVE.TRANS64.RED.A1T0 RZ, [R2+URZ], RZ ;  /* 0x000000ff02ff79a7 */ /* 0x0045e200081004ff */
[----:B-1----:R-:W-:-:S02]  /*3120*/  LOP3.LUT P3, RZ, R6, 0x1, RZ, 0xc0, !PT ;  /* 0x0000000106ff7812 */ /* 0x002fc4000786c0ff */
[----:B------:R-:W-:-:S04]  /*3130*/  SEL R4, RZ, 0x1, P1 ;  /* 0x00000001ff047807 */ /* 0x000fc80000800000 */
[----:B------:R-:W-:Y:S02]  /*3140*/  LOP3.LUT R10, R10, R4, RZ, 0x3c, !PT ;  /* 0x000000040a0a7212 */ /* 0x000fe400078e3cff */
[----:B--2---:R-:W-:-:S04]  /*3150*/  SEL R2, RZ, 0x1, P0 ;  /* 0x00000001ff027807 */ /* 0x004fc80000000000 */
[----:B------:R-:W-:Y:S01]  /*3160*/  LOP3.LUT R9, R9, R2, RZ, 0x3c, !PT ;  /* 0x0000000209097212 */ /* 0x000fe200078e3cff */
[----:B------:R-:W-:Y:S06]  /*3170*/  @P3 BRA `(.L_x_54) ;  /* 0xfffffffc002c3947 */ /* 0x000fec000383ffff */
[----:B------:R-:W-:Y:S01]  /*3180*/  ULEA UR4, UR5, UR6, 0x3 ;  /* 0x0000000605047291 */ /* 0x000fe2000f8e18ff */
[----:B------:R-:W-:-:S08]  /*3190*/  SHF.L.U32 R2, R12, 0x1f, RZ ;  /* 0x0000001f0c027819 */ /* 0x000fd000000006ff */
[----:B------:R-:W1:Y:S02]  /*31a0*/  SYNCS.PHASECHK.TRANS64 P0, [UR4+0x80], R2 ;  /* 0x00008002ff0075a7 */ /* 0x000e640008001004 */
[----:B-1----:R-:W-:Y:S05]  /*31b0*/  @P0 BRA `(.L_x_55) ;  /* 0x0000000000080947 */ /* 0x002fea0003800000 */
[----:B------:R-:W1:Y:S02]  /*31c0*/  SYNCS.PHASECHK.TRANS64.TRYWAIT P0, [UR4+0x80], R2 ;  /* 0x00008002ff0075a7 */ /* 0x000e640008001104 */
[----:B-1----:R-:W-:Y:S05]  /*31d0*/  @!P0 BRA `(.L_x_56) ;  /* 0x0000005000808947 */ /* 0x002fea0003800000 */
.L_x_55:
[----:B------:R-:W-:-:S04]  /*31e0*/  UIADD3 UR7, UPT, UPT, UR5, 0x1, URZ ;  /* 0x0000000105077890 */ /* 0x000fc8000fffe0ff */
[----:B------:R-:W-:-:S04]  /*31f0*/  UISETP.NE.AND UP0, UPT, UR7, 0x2, UPT ;  /* 0x000000020700788c */ /* 0x000fc8000bf05270 */
[----:B------:R-:W-:Y:S02]  /*3200*/  USEL UR8, URZ, 0x1, UP0 ;  /* 0x00000001ff087887 */ /* 0x000fe40008000000 */
[----:B------:R-:W-:-:S04]  /*3210*/  USEL UR7, UR7, URZ, UP0 ;  /* 0x000000ff07077287 */ /* 0x000fc80008000000 */
[----:B------:R-:W-:Y:S01]  /*3220*/  ULEA UR7, UR7, UR6, 0x3 ;  /* 0x0000000607077291 */ /* 0x000fe2000f8e18ff */
[----:B-1----:R-:W-:-:S04]  /*3230*/  LOP3.LUT R2, R12, UR8, RZ, 0x3c, !PT ;  /* 0x000000080c027c12 */ /* 0x002fc8000f8e3cff */
[----:B------:R-:W-:-:S04]  /*3240*/  SHF.L.U32 R0, R2, 0x1f, RZ ;  /* 0x0000001f02007819 */ /* 0x000fc800000006ff */
[----:B------:R-:W1:Y:S02]  /*3250*/  SYNCS.PHASECHK.TRANS64 P0, [UR7+0x80], R0 ;  /* 0x00008000ff0075a7 */ /* 0x000e640008001007 */
[----:B-1----:R-:W-:Y:S05]  /*3260*/  @P0 EXIT ;  /* 0x000000000000094d */ /* 0x002fea0003800000 */
[----:B------:R-:W-:Y:S02]  /*3270*/  SHF.L.U32 R2, R2, 0x1f, RZ ;  /* 0x0000001f02027819 */ /* 0x000fe400000006ff */
[----:B------:R-:W-:-:S07]  /*3280*/  MOV R0, UR7 ;  /* 0x0000000700007c02 */ /* 0x000fce0008000f00 */
.L_x_57:
[----:B-1----:R1:W2:Y:S02]  /*3290*/  SYNCS.PHASECHK.TRANS64.TRYWAIT P0, [R0+URZ+0x80], R2 ;  /* 0x00008002000075a7 */ /* 0x0022a400080011ff */
[----:B--2---:R-:W-:Y:S05]  /*32a0*/  @!P0 NANOSLEEP.SYNCS 0x989680 ;  /* 0x009896800000895d */ /* 0x004fea0003900000 */
[----:B------:R-:W2:Y:S02]  /*32b0*/  @!P0 SYNCS.PHASECHK.TRANS64 P0, [R0+URZ+0x80], R2 ;  /* 0x00008002000085a7 */ /* 0x000ea400080010ff */
[----:B--2---:R-:W-:Y:S05]  /*32c0*/  @P0 EXIT ;  /* 0x000000000000094d */ /* 0x004fea0003800000 */
[----:B------:R-:W-:Y:S05]  /*32d0*/  BRA `(.L_x_57) ;  /* 0xfffffffc00ec7947 */ /* 0x000fea000383ffff */
.L_x_50:
[----:B------:R-:W-:Y:S05]  /*32e0*/  BRA.U UP4, `(.L_x_58) ;  /* 0x0000001504047547 */ /* 0x000fea000b800000 */
[----:B------:R-:W-:Y:S01]  /*32f0*/  UMOV UR4, 0x40 ;  /* 0x0000004000047882 */ /* 0x000fe20000000000 */
[----:B------:R-:W-:Y:S01]  /*3300*/  NOP ;  /* 0x0000000000007918 */ /* 0x000fe20000000000 */
[----:B------:R-:W-:Y:S01]  /*3310*/  ULEA UR5, UR54, UR4, 0x18 ;  /* 0x0000000436057291 */ /* 0x000fe2000f8ec0ff */
[----:B------:R-:W-:Y:S02]  /*3320*/  UMOV UR6, 0x400 ;  /* 0x0000040000067882 */ /* 0x000fe40000000000 */
[----:B------:R-:W-:-:S06]  /*3330*/  ULEA UR6, UR54, UR6, 0x18 ;  /* 0x0000000636067291 */ /* 0x000fcc000f8ec0ff */
[----:B------:R-:W1:Y:S02]  /*3340*/  LDS.U8 R0, [UR5+0x1c] ;  /* 0x00001c05ff007984 */ /* 0x000e640008000000 */
[----:B-1----:R-:W-:-:S13]  /*3350*/  ISETP.NE.AND P0, PT, R0, RZ, PT ;  /* 0x000000ff0000720c */ /* 0x002fda0003f05270 */
[----:B------:R-:W-:Y:S05]  /*3360*/  @P0 BRA `(.L_x_59) ;  /* 0x0000000000580947 */ /* 0x000fea0003800000 */
[----:B------:R-:W-:-:S13]  /*3370*/  ELECT P0, URZ, PT ;  /* 0x0000000000ff782f */ /* 0x000fda0003800000 */
[----:B------:R-:W-:Y:S05]  /*3380*/  @!P0 BRA `(.L_x_60) ;  /* 0x0000000000608947 */ /* 0x000fea0003800000 */
[----:B------:R-:W-:Y:S01]  /*3390*/  UMOV UR4, 0x10 ;  /* 0x0000001000047882 */ /* 0x000fe20000000000 */
[----:B------:R-:W-:Y:S01]  /*33a0*/  HFMA2 R0, -RZ, RZ, 0, 5.9604644775390625e-08 ;  /* 0x00000001ff007431 */ /* 0x000fe200000001ff */
[----:B------:R-:W-:-:S03]  /*33b0*/  MOV R3, 0xffff ;  /* 0x0000ffff00037802 */ /* 0x000fc60000000f00 */
[----:B------:R-:W-:Y:S04]  /*33c0*/  DEPBAR.LE SB1, 0x36 ;  /* 0x00009d800000791a */ /* 0x000fe80000000000 */
[----:B------:R-:W1:Y:S02]  /*33d0*/  UTCATOMSWS.FIND_AND_SET.ALIGN UP0, UR4, UR4 ;  /* 0x00000004000475e3 */ /* 0x000e640008000800 */
[----:B-1----:R-:W-:Y:S01]  /*33e0*/  MOV R4, UR4 ;  /* 0x0000000400047c02 */ /* 0x002fe20008000f00 */
[----:B------:R-:W-:Y:S06]  /*33f0*/  BRA.U UP0, `(.L_x_61) ;  /* 0x0000000100187547 */ /* 0x000fec000b800000 */
.L_x_62:
[----:B------:R-:W-:Y:S05]  /*3400*/  NANOSLEEP 0x64 ;  /* 0x000000640000795d */ /* 0x000fea0003800000 */
[----:B------:R-:W-:-:S05]  /*3410*/  UMOV UR4, 0x10 ;  /* 0x0000001000047882 */ /* 0x000fca0000000000 */
[----:B------:R-:W-:Y:S04]  /*3420*/  DEPBAR.LE SB1, 0x36 ;  /* 0x00009d800000791a */ /* 0x000fe80000000000 */
[----:B------:R-:W1:Y:S02]  /*3430*/  UTCATOMSWS.FIND_AND_SET.ALIGN UP0, UR4, UR4 ;  /* 0x00000004000475e3 */ /* 0x000e640008000800 */
[----:B-1----:R-:W-:Y:S01]  /*3440*/  MOV R4, UR4 ;  /* 0x0000000400047c02 */ /* 0x002fe20008000f00 */
[----:B------:R-:W-:Y:S05]  /*3450*/  BRA.U !UP0, `(.L_x_62) ;  /* 0xfffffffd08e87547 */ /* 0x000fea000b83ffff */
.L_x_61:
[-C--:B------:R-:W-:Y:S02]  /*3460*/  SHF.L.U32 R3, R3, R4.reuse, RZ ;  /* 0x0000000403037219 */ /* 0x080fe400000006ff */
[----:B------:R-:W-:Y:S01]  /*3470*/  SHF.L.U32 R0, R0, R4, RZ ;  /* 0x0000000400007219 */ /* 0x000fe200000006ff */
[----:B------:R-:W-:Y:S02]  /*3480*/  IMAD.SHL.U32 R4, R4, 0x20, RZ ;  /* 0x0000002004047824 */ /* 0x000fe400078e00ff */
[----:B------:R1:W-:Y:S04]  /*3490*/  ATOMS.OR RZ, [UR5+0x14], R3 ;  /* 0x00001403ffff798c */ /* 0x0003e8000b000005 */
[----:B------:R1:W-:Y:S04]  /*34a0*/  ATOMS.OR RZ, [UR5+0x18], R0 ;  /* 0x00001800ffff798c */ /* 0x0003e8000b000005 */
[----:B------:R1:W-:Y:S01]  /*34b0*/  STS [UR6+0x120], R4 ;  /* 0x00012004ff007988 */ /* 0x0003e20008000806 */
[----:B------:R-:W-:Y:S05]  /*34c0*/  BRA `(.L_x_60) ;  /* 0x0000000000107947 */ /* 0x000fea0003800000 */
.L_x_59:
[----:B------:R-:W-:Y:S02]  /*34d0*/  MOV R0, 0xffffffff ;  /* 0xffffffff00007802 */ /* 0x000fe40000000f00 */
[----:B------:R-:W-:-:S03]  /*34e0*/  MOV R4, 0x3510 ;  /* 0x0000351000047802 */ /* 0x000fc60000000f00 */
[----:B------:R1:W-:Y:S04]  /*34f0*/  STS [UR6+0x120], R0 ;  /* 0x00012000ff007988 */ /* 0x0003e80008000806 */
[----:B-1---5:R-:W-:Y:S05]  /*3500*/  CALL.REL.NOINC `($__internal_1_$__cuda_sm10x_tcgen05_guardrail_trap_phase_invalid_during_alloc) ;  /* 0x00000054005c7944 */ /* 0x022fea0003c00000 */
.L_x_60:
[----:B------:R-:W-:Y:S05]  /*3510*/  WARPSYNC.ALL ;  /* 0x0000000000007948 */ /* 0x000fea0003800000 */
[----:B------:R-:W2:Y:S01]  /*3520*/  S2UR UR4, SR_CgaCtaId ;  /* 0x00000000000479c3 */ /* 0x000ea20000008800 */
[----:B------:R-:W-:Y:S01]  /*3530*/  UMOV UR71, 0x400 ;  /* 0x0000040000477882 */ /* 0x000fe20000000000 */
[----:B------:R-:W-:-:S06]  /*3540*/  NOP ;  /* 0x0000000000007918 */ /* 0x000fcc0000000000 */
[----:B------:R-:W-:Y:S06]  /*3550*/  BAR.ARV 0x6, 0xa0 ;  /* 0x0182800000007b1d */ /* 0x000fec0000002000 */
[----:B------:R-:W3:Y:S01]  /*3560*/  LDCU UR7, c[0x0][0x38c] ;  /* 0x00007180ff0777ac */ /* 0x000ee20008000800 */
[----:B------:R-:W-:Y:S01]  /*3570*/  LOP3.LUT R2, R2, 0xffff, RZ, 0xc0, !PT ;  /* 0x0000ffff02027812 */ /* 0x000fe200078ec0ff */
[----:B------:R-:W-:Y:S01]  /*3580*/  HFMA2 R11, -RZ, RZ, 0, 5.9604644775390625e-08 ;  /* 0x00000001ff0b7431 */ /* 0x000fe200000001ff */
[----:B------:R-:W-:Y:S01]  /*3590*/  MOV R10, RZ ;  /* 0x000000ff000a7202 */ /* 0x000fe20000000f00 */
[----:B------:R-:W4:Y:S01]  /*35a0*/  LDCU UR8, c[0x0][0x38c] ;  /* 0x00007180ff0877ac */ /* 0x000f220008000800 */
[----:B------:R-:W-:-:S02]  /*35b0*/  R2UR UR72, R2 ;  /* 0x00000000024872ca */ /* 0x000fc400000e0000 */
[----:B------:R-:W-:Y:S01]  /*35c0*/  CS2R R8, SRZ ;  /* 0x0000000000087805 */ /* 0x000fe2000001ff00 */
[----:B------:R-:W-:Y:S01]  /*35d0*/  UMOV UR75, URZ ;  /* 0x000000ff004b7c82 */ /* 0x000fe20008000000 */
[----:B------:R-:W-:Y:S01]  /*35e0*/  UMOV UR9, URZ ;  /* 0x000000ff00097c82 */ /* 0x000fe20008000000 */
[----:B--2---:R-:W-:Y:S01]  /*35f0*/  ULEA UR71, UR4, UR71, 0x18 ;  /* 0x0000004704477291 */ /* 0x004fe2000f8ec0ff */
[----:B------:R-:W-:Y:S01]  /*3600*/  UMOV UR76, 0x0 ;  /* 0x00000000004c7882 */ /* 0x000fe20000000000 */
[----:B------:R-:W-:Y:S02]  /*3610*/  UMOV UR77, 0x4100910 ;  /* 0x04100910004d7882 */ /* 0x000fe40000000000 */
[----:B------:R-:W-:Y:S02]  /*3620*/  UIADD3 UR6, UPT, UPT, UR71, 0x6800, URZ ;  /* 0x0000680047067890 */ /* 0x000fe4000fffe0ff */
[----:B------:R-:W-:Y:S02]  /*3630*/  UIADD3 UR5, UPT, UPT, UR71, 0x1e800, URZ ;  /* 0x0001e80047057890 */ /* 0x000fe4000fffe0ff */
[----:B---3--:R-:W-:Y:S01]  /*3640*/  UIADD3 UR7, UPT, UPT, UR7, 0x7f, URZ ;  /* 0x0000007f07077890 */ /* 0x008fe2000fffe0ff */
[----:B-1----:R-:W1:Y:S01]  /*3650*/  LDS R0, [UR71+0x120] ;  /* 0x00012047ff007984 */ /* 0x002e620008000800 */
[----:B------:R-:W-:-:S02]  /*3660*/  USHF.R.U32.HI UR6, URZ, 0x4, UR6 ;  /* 0x00000004ff067899 */ /* 0x000fc40008011606 */
[----:B------:R-:W-:Y:S02]  /*3670*/  USHF.R.S32.HI UR4, URZ, 0x1f, UR7 ;  /* 0x0000001fff047899 */ /* 0x000fe40008011407 */
[----:B------:R-:W-:Y:S02]  /*3680*/  USHF.R.U32.HI UR5, URZ, 0x4, UR5 ;  /* 0x00000004ff057899 */ /* 0x000fe40008011605 */
[----:B------:R-:W-:Y:S02]  /*3690*/  ULEA.HI UR4, UR4, UR7, URZ, 0x7 ;  /* 0x0000000704047291 */ /* 0x000fe4000f8f38ff */
[----:B------:R-:W-:Y:S02]  /*36a0*/  ULOP3.LUT UR6, UR6, 0x3fff, URZ, 0xc0, !UPT ;  /* 0x00003fff06067892 */ /* 0x000fe4000f8ec0ff */
[----:B------:R-:W-:Y:S02]  /*36b0*/  USHF.R.S32.HI UR10, URZ, 0x7, UR4 ;  /* 0x00000007ff0a7899 */ /* 0x000fe40008011404 */
[----:B------:R-:W-:-:S02]  /*36c0*/  ULOP3.LUT UR5, UR5, 0x3fff, URZ, 0xc0, !UPT ;  /* 0x00003fff05057892 */ /* 0x000fc4000f8ec0ff */
[----:B------:R-:W-:Y:S02]  /*36d0*/  UISETP.LT.AND UP0, UPT, UR10, 0x1, UPT ;  /* 0x000000010a00788c */ /* 0x000fe4000bf01270 */
[----:B------:R-:W-:Y:S01]  /*36e0*/  IMAD.U32 R12, RZ, RZ, UR10 ;  /* 0x0000000aff0c7e24 */ /* 0x000fe2000f8e00ff */
[----:B------:R-:W-:Y:S02]  /*36f0*/  ULOP3.LUT UR73, UR6, 0x10000, URZ, 0xfc, !UPT ;  /* 0x0001000006497892 */ /* 0x000fe4000f8efcff */
[----:B------:R-:W-:Y:S02]  /*3700*/  USEL UR4, UR10, 0x1, !UP0 ;  /* 0x000000010a047887 */ /* 0x000fe4000c000000 */
[----:B------:R-:W-:Y:S02]  /*3710*/  ULOP3.LUT UR74, UR5, 0x10000, URZ, 0xfc, !UPT ;  /* 0x00010000054a7892 */ /* 0x000fe4000f8efcff */
[----:B------:R-:W-:Y:S02]  /*3720*/  UIADD3 UR4, UPT, UPT, -UR4, URZ, URZ ;  /* 0x000000ff04047290 */ /* 0x000fe4000fffe1ff */
[----:B----4-:R-:W-:-:S04]  /*3730*/  UISETP.GE.AND UP4, UPT, UR8, 0x1, UPT ;  /* 0x000000010800788c */ /* 0x010fc8000bf86270 */
[----:B------:R-:W-:Y:S01]  /*3740*/  IMAD.U32 R14, RZ, RZ, UR4 ;  /* 0x00000004ff0e7e24 */ /* 0x000fe2000f8e00ff */
[----:B-1----:R-:W-:-:S13]  /*3750*/  R2UR UR7, R0 ;  /* 0x00000000000772ca */ /* 0x002fda00000e0000 */
[----:B------:R-:W-:-:S07]  /*3760*/  IMAD.U32 R15, RZ, RZ, UR7 ;  /* 0x00000007ff0f7e24 */ /* 0x000fce000f8e00ff */
.L_x_69:
[----:B------:R-:W-:Y:S02]  /*3770*/  LEA R0, R10, UR71, 0x3 ;  /* 0x000000470a007c11 */ /* 0x000fe4000f8e18ff */
[----:B------:R-:W-:Y:S02]  /*3780*/  SHF.L.U32 R2, R9, 0x1f, RZ ;  /* 0x0000001f09027819 */ /* 0x000fe400000006ff */
[----:B------:R-:W-:Y:S01]  /*3790*/  PLOP3.LUT P0, PT, PT, PT, UP4, 0x80, 0x8 ;  /* 0x000000000008781c */ /* 0x000fe20003f0f048 */
[----:B------:R-:W-:Y:S01]  /*37a0*/  VIADD R3, R0, 0x80 ;  /* 0x0000008000037836 */ /* 0x000fe20000000000 */
[----:B-1----:R-:W1:Y:S02]  /*37b0*/  SYNCS.PHASECHK.TRANS64.TRYWAIT P1, [R0+URZ+0x70], R2 ;  /* 0x00007002000075a7 */ /* 0x002e6400080211ff */
[----:B-1----:R-:W-:Y:S09]  /*37c0*/  @!P1 BRA `(.L_x_63) ;  /* 0x0000004c001c9947 */ /* 0x002ff20003800000 */
.L_x_138:
[----:B------:R-:W-:Y:S01]  /*37d0*/  LEA R4, R10, UR71, 0x4 ;  /* 0x000000470a047c11 */ /* 0x000fe2000f8e20ff */
[----:B------:R-:W-:Y:S01]  /*37e0*/  @UP4 ULEA UR4, UR9, UR71, 0x3 ;  /* 0x0000004709044291 */ /* 0x000fe2000f8e18ff */
[----:B------:R-:W-:Y:S01]  /*37f0*/  PLOP3.LUT P2, PT, PT, PT, PT, 0x80, 0x8 ;  /* 0x000000000008781c */ /* 0x000fe20003f4f070 */
[----:B------:R-:W-:Y:S01]  /*3800*/  ULEA UR5, UR75, UR71, 0x3 ;  /* 0x000000474b057291 */ /* 0x000fe2000f8e18ff */
[----:B------:R-:W-:Y:S02]  /*3810*/  PRMT R3, RZ, 0x654, R3 ;  /* 0x00000654ff037816 */ /* 0x000fe40000000003 */
[----:B------:R-:W2:Y:S01]  /*3820*/  LDS.128 R4, [R4+0x100] ;  /* 0x0001000004047984 */ /* 0x000ea20000000c00 */
[----:B-1----:R-:W-:Y:S02]  /*3830*/  @P0 SHF.L.U32 R2, R8, 0x1f, RZ ;  /* 0x0000001f08020819 */ /* 0x002fe400000006ff */
[----:B------:R-:W-:Y:S01]  /*3840*/  SHF.L.U32 R0, R11, 0x1f, RZ ;  /* 0x0000001f0b007819 */ /* 0x000fe200000006ff */
[----:B------:R-:W-:Y:S01]  /*3850*/  @!PT LDS RZ, [RZ] ;  /* 0x00000000fffff984 */ /* 0x000fe20000000800 */
[----:B------:R-:W-:Y:S01]  /*3860*/  @!PT LDS RZ, [RZ] ;  /* 0x00000000fffff984 */ /* 0x000fe20000000800 */
[----:B------:R-:W-:Y:S01]  /*3870*/  @!PT LDS RZ, [RZ] ;  /* 0x00000000fffff984 */ /* 0x000fe20000000800 */
[----:B------:R-:W-:Y:S01]  /*3880*/  @!PT LDS RZ, [RZ] ;  /* 0x00000000fffff984 */ /* 0x000fe20000000800 */
[----:B------:R1:W-:Y:S06]  /*3890*/  MEMBAR.ALL.CTA ;  /* 0x0000000000007992 */ /* 0x0003ec0000008000 */
[----:B-1----:R-:W1:Y:S01]  /*38a0*/  FENCE.VIEW.ASYNC.S ;  /* 0x00000000000073c6 */ /* 0x002e620000000000 */
[----:B------:R-:W-:Y:S01]  /*38b0*/  R2UR UR6, R15 ;  /* 0x000000000f0672ca */ /* 0x000fe200000e0000 */
[----:B------:R-:W-:Y:S01]  /*38c0*/  IMAD.U32 R13, RZ, RZ, UR5 ;  /* 0x00000005ff0d7e24 */ /* 0x000fe2000f8e00ff */
[----:B-1----:R1:W-:Y:S01]  /*38d0*/  SYNCS.ARRIVE.TRANS64.RED.A1T0 RZ, [R3+URZ], RZ ;  /* 0x000000ff03ff79a7 */ /* 0x0023e200081004ff */
[----:B------:R1:W3:Y:S01]  /*38e0*/  @P0 SYNCS.PHASECHK.TRANS64.TRYWAIT P2, [UR4], R2 ;  /* 0x00000002ff0005a7 */ /* 0x0002e20008041104 */
[----:B------:R-:W-:Y:S01]  /*38f0*/  ULEA.HI UR4, UR75, UR75, URZ, 0x1 ;  /* 0x0000004b4b047291 */ /* 0x000fe2000f8f08ff */
[----:B--2---:R-:W-:-:S03]  /*3900*/  LOP3.LUT P1, RZ, R6, 0x1, RZ, 0xc0, !PT ;  /* 0x0000000106ff7812 */ /* 0x004fc6000782c0ff */
[----:B------:R-:W-:-:S04]  /*3910*/  ULOP3.LUT UR8, UR4, 0xffe, URZ, 0xc0, !UPT ;  /* 0x00000ffe04087892 */ /* 0x000fc8000f8ec0ff */
[----:B------:R-:W-:Y:S01]  /*3920*/  UIADD3 UR8, UPT, UPT, -UR8, UR75, URZ ;  /* 0x0000004b08087290 */ /* 0x000fe2000fffe1ff */
[----:B------:R-:W2:Y:S01]  /*3930*/  SYNCS.PHASECHK.TRANS64.TRYWAIT P0, [UR5+0xb0], R0 ;  /* 0x0000b000ff0075a7 */ /* 0x000ea20008001105 */
[----:B------:R-:W-:-:S04]  /*3940*/  USHF.L.U32 UR5, UR4, 0x5, URZ ;  /* 0x0000000504057899 */ /* 0x000fc800080006ff */
[----:B------:R-:W-:-:S04]  /*3950*/  ULOP3.LUT UR4, UR5, 0xffffffc0, URZ, 0xc0, !UPT ;  /* 0xffffffc005047892 */ /* 0x000fc8000f8ec0ff */
[----:B------:R-:W-:-:S04]  /*3960*/  UIADD3 UR4, UPT, UPT, UR6, UR4, URZ ;  /* 0x0000000406047290 */ /* 0x000fc8000fffe0ff */
[----:B------:R-:W-:Y:S01]  /*3970*/  ULEA UR8, UR8, UR4, 0x14 ;  /* 0x0000000408087291 */ /* 0x000fe2000f8ea0ff */
[----:B-123--:R-:W-:Y:S11]  /*3980*/  @!P0 BRA `(.L_x_64) ;  /* 0x0000004800c08947 */ /* 0x00eff60003800000 */
.L_x_140:
[----:B------:R-:W-:Y:S01]  /*3990*/  IADD3 R10, PT, PT, R10, 0x1, RZ ;  /* 0x000000010a0a7810 */ /* 0x000fe20007ffe0ff */
[----:B------:R-:W-:Y:S06]  /*39a0*/  BRA.U !UP4, `(.L_x_65) ;  /* 0x000000050cec7547 */ /* 0x000fec000b800000 */
[----:B------:R-:W-:Y:S01]  /*39b0*/  R2UR UR69, R14 ;  /* 0x000000000e4572ca */ /* 0x000fe200000e0000 */
[----:B------:R-:W-:Y:S01]  /*39c0*/  UPLOP3.LUT UP2, UPT, UPT, UPT, UPT, 0x40, 0x4 ;  /* 0x000000000004789c */ /* 0x000fe20003f4e870 */
[----:B------:R-:W-:Y:S01]  /*39d0*/  R2UR UR68, R12 ;  /* 0x000000000c4472ca */ /* 0x000fe200000e0000 */
[----:B------:R-:W-:-:S14]  /*39e0*/  UMOV UR7, UR9 ;  /* 0x0000000900077c82 */ /* 0x000fdc0008000000 */
.L_x_68:
[----:B------:R-:W-:Y:S02]  /*39f0*/  UIADD3 UR69, UPT, UPT, UR69, 0x1, URZ ;  /* 0x0000000145457890 */ /* 0x000fe4000fffe0ff */
[----:B--2---:R-:W-:Y:S02]  /*3a00*/  ULEA UR5, UR7, UR71, 0x3 ;  /* 0x0000004707057291 */ /* 0x004fe4000f8e18ff */
[----:B------:R-:W-:Y:S01]  /*3a10*/  UISETP.NE.AND UP3, UPT, UR69, URZ, UPT ;  /* 0x000000ff4500728c */ /* 0x000fe2000bf65270 */
[----:B------:R-:W-:Y:S10]  /*3a20*/  @P2 BRA `(.L_x_66) ;  /* 0x00000000000c2947 */ /* 0x000ff40003800000 */
[----:B-1----:R-:W-:Y:S04]  /*3a30*/  SHF.L.U32 R2, R8, 0x1f, RZ ;  /* 0x0000001f08027819 */ /* 0x002fe800000006ff */
[----:B------:R-:W1:Y:S02]  /*3a40*/  SYNCS.PHASECHK.TRANS64.TRYWAIT P0, [UR5], R2 ;  /* 0x00000002ff0075a7 */ /* 0x000e640008001105 */
[----:B-1----:R-:W-:Y:S05]  /*3a50*/  @!P0 BRA `(.L_x_67) ;  /* 0x0000004800a88947 */ /* 0x002fea0003800000 */
.L_x_66:
[----:B------:R-:W-:Y:S01]  /*3a60*/  UISETP.NE.AND UP0, UPT, UR68, 0x1, UPT ;  /* 0x000000014400788c */ /* 0x000fe2000bf05270 */
[----:B------:R-:W-:Y:S01]  /*3a70*/  PLOP3.LUT P2, PT, PT, PT, PT, 0x80, 0x8 ;  /* 0x000000000008781c */ /* 0x000fe20003f4f070 */
[----:B------:R-:W-:Y:S01]  /*3a80*/  UIADD3 UR9, UPT, UPT, UR7, 0x1, URZ ;  /* 0x0000000107097890 */ /* 0x000fe2000fffe0ff */
[----:B------:R-:W-:Y:S01]  /*3a90*/  MOV.SPILL R3, UR77 ;  /* 0x0000004d00037c02 */ /* 0x000fe20009000f00 */
[----:B------:R-:W-:Y:S01]  /*3aa0*/  UIADD3 UR70, UPT, UPT, UR5, 0x18, URZ ;  /* 0x0000001805467890 */ /* 0x000fe2000fffe0ff */
[----:B-1----:R-:W-:Y:S01]  /*3ab0*/  MOV.SPILL R2, UR76 ;  /* 0x0000004c00027c02 */ /* 0x002fe20009000f00 */
[----:B------:R-:W-:Y:S01]  /*3ac0*/  UISETP.NE.AND UP1, UPT, UR9, 0x3, UPT ;  /* 0x000000030900788c */ /* 0x000fe2000bf25270 */
[----:B------:R-:W-:Y:S01]  /*3ad0*/  PLOP3.LUT P0, PT, PT, PT, UP0, 0x80, 0x8 ;  /* 0x000000000008781c */ /* 0x000fe20003f0f008 */
[----:B------:R-:W-:Y:S02]  /*3ae0*/  ULEA UR6, UR7, UR74, 0xb ;  /* 0x0000004a07067291 */ /* 0x000fe4000f8e58ff */
[----:B------:R-:W-:Y:S02]  /*3af0*/  USEL UR5, URZ, 0x1, UP1 ;  /* 0x00000001ff057887 */ /* 0x000fe40008800000 */
[----:B------:R-:W-:Y:S02]  /*3b00*/  USEL UR9, UR9, URZ, UP1 ;  /* 0x000000ff09097287 */ /* 0x000fe40008800000 */
[----:B------:R-:W-:Y:S02]  /*3b10*/  ULEA UR4, UR7, UR73, 0xb ;  /* 0x0000004907047291 */ /* 0x000fe4000f8e58ff */
[----:B------:R-:W-:Y:S01]  /*3b20*/  @UP0 ULEA UR7, UR9, UR71, 0x3 ;  /* 0x0000004709070291 */ /* 0x000fe2000f8e18ff */
[----:B------:R-:W-:Y:S01]  /*3b30*/  LOP3.LUT R8, R8, UR5, RZ, 0x3c, !PT ;  /* 0x0000000508087c12 */ /* 0x000fe2000f8e3cff */
[----:B------:R-:W-:Y:S02]  /*3b40*/  UIADD3 UR22, UPT, UPT, UR6, 0x2, URZ ;  /* 0x0000000206167890 */ /* 0x000fe4000fffe0ff */
[----:B------:R-:W-:Y:S01]  /*3b50*/  UIADD3 UR18, UPT, UPT, UR4, 0x2, URZ ;  /* 0x0000000204127890 */ /* 0x000fe2000fffe0ff */
[----:B------:R-:W-:Y:S01]  /*3b60*/  @P0 SHF.L.U32 R0, R8, 0x1f, RZ ;  /* 0x0000001f08000819 */ /* 0x000fe200000006ff */
[----:B------:R-:W-:Y:S02]  /*3b70*/  UIADD3 UR14, UPT, UPT, UR6, 0x4, URZ ;  /* 0x00000004060e7890 */ /* 0x000fe4000fffe0ff */
[----:B------:R-:W-:Y:S01]  /*3b80*/  UIADD3 UR12, UPT, UPT, UR4, 0x4, URZ ;  /* 0x00000004040c7890 */ /* 0x000fe2000fffe0ff */
[----:B------:R2:W3:Y:S01]  /*3b90*/  @P0 SYNCS.PHASECHK.TRANS64.TRYWAIT P2, [UR7], R0 ;  /* 0x00000000ff0005a7 */ /* 0x0004e20008041107 */
[----:B------:R-:W-:Y:S02]  /*3ba0*/  UIADD3 UR66, UPT, UPT, UR6, 0x6, URZ ;  /* 0x0000000606427890 */ /* 0x000fe4000fffe0ff */
        /* <DEDUP_REMOVED lines=24> */
[----:B------:R-:W-:Y:S01]  /*3d30*/  UIADD3 UR68, UPT, UPT, UR68, -0x1, URZ ;  /* 0xffffffff44447890 */ /* 0x000fe2000fffe0ff */
[----:B------:R-:W-:Y:S01]  /*3d40*/  UMOV UR7, 0x40004040 ;  /* 0x4000404000077882 */ /* 0x000fe20000000000 */
[----:B------:R-:W-:Y:S01]  /*3d50*/  UMOV UR76, 0x0 ;  /* 0x00000000004c7882 */ /* 0x000fe20000000000 */
[----:B------:R-:W-:Y:S01]  /*3d60*/  UMOV UR77, 0x4100910 ;  /* 0x04100910004d7882 */ /* 0x000fe20000000000 */
[----:B------:R-:W-:Y:S01]  /*3d70*/  UMOV UR5, 0x40004040 ;  /* 0x4000404000057882 */ /* 0x000fe20000000000 */
[----:B------:R-:W-:Y:S01]  /*3d80*/  UMOV UR23, 0x40004040 ;  /* 0x4000404000177882 */ /* 0x000fe20000000000 */
[----:B------:R1:W-:Y:S01]  /*3d90*/  UTCHMMA gdesc[UR4], gdesc[UR6], tmem[UR8], tmem[UR76], idesc[UR77], UP2 ;  /* 0x00ff4c06040075ea */ /* 0x0003e20009000008 */
[----:B------:R-:W-:Y:S01]  /*3da0*/  UPLOP3.LUT UP2, UPT, UPT, UPT, UPT, 0x80, 0x8 ;  /* 0x000000000008789c */ /* 0x000fe20003f4f070 */
[----:B------:R-:W-:Y:S01]  /*3db0*/  UMOV UR19, 0x40004040 ;  /* 0x4000404000137882 */ /* 0x000fe20000000000 */
[----:B------:R-:W-:Y:S01]  /*3dc0*/  UMOV UR15, 0x40004040 ;  /* 0x40004040000f7882 */ /* 0x000fe20000000000 */
[----:B------:R4:W-:Y:S01]  /*3dd0*/  UTCHMMA gdesc[UR18], gdesc[UR22], tmem[UR8], tmem[UR76], idesc[UR77], UPT ;  /* 0x00ff4c16120075ea */ /* 0x0009e2000b800008 */
[----:B------:R-:W-:Y:S01]  /*3de0*/  UMOV UR13, 0x40004040 ;  /* 0x40004040000d7882 */ /* 0x000fe20000000000 */
        /* <DEDUP_REMOVED lines=18> */
[----:B-1----:R-:W-:Y:S01]  /*3f10*/  UIADD3 UR4, UPT, UPT, UR4, 0x606, URZ ;  /* 0x0000060604047890 */ /* 0x002fe2000fffe0ff */
[----:B------:R-:W-:Y:S01]  /*3f20*/  UMOV UR6, 0x0 ;  /* 0x0000000000067882 */ /* 0x000fe20000000000 */
[----:B------:R-:W-:Y:S01]  /*3f30*/  UMOV UR7, 0x4100910 ;  /* 0x0410091000077882 */ /* 0x000fe20000000000 */
[----:B------:R-:W-:Y:S01]  /*3f40*/  UMOV UR31, 0x40004040 ;  /* 0x40004040001f7882 */ /* 0x000fe20000000000 */
[----:B----4-:R-:W-:Y:S01]  /*3f50*/  UMOV UR22, 0x0 ;  /* 0x0000000000167882 */ /* 0x010fe20000000000 */
[----:B------:R-:W-:Y:S01]  /*3f60*/  UMOV UR23, 0x4100910 ;  /* 0x0410091000177882 */ /* 0x000fe20000000000 */
[----:B------:R-:W-:Y:S01]  /*3f70*/  R2UR.FILL UR77, R3 ;  /* 0x00000000034d72ca */ /* 0x000fe200004e0000 */
[----:B------:R1:W-:Y:S01]  /*3f80*/  UTCHMMA gdesc[UR12], gdesc[UR14], tmem[UR8], tmem[UR22], idesc[UR23], UPT ;  /* 0x00ff160e0c0075ea */ /* 0x0003e2000b800008 */
[----:B------:R-:W-:Y:S01]  /*3f90*/  R2UR.FILL UR76, R2 ;  /* 0x00000000024c72ca */ /* 0x000fe200004e0000 */
[----:B------:R-:W-:Y:S01]  /*3fa0*/  UTCHMMA gdesc[UR64], gdesc[UR66], tmem[UR8], tmem[UR22], idesc[UR23], UPT ;  /* 0x00ff1642400075ea */ /* 0x000fe2000b800008 */
[----:B------:R-:W-:Y:S01]  /*3fb0*/  UTCHMMA gdesc[UR60], gdesc[UR62], tmem[UR8], tmem[UR22], idesc[UR23], UPT ;  /* 0x00ff163e3c0075ea */ /* 0x000fe2000b800008 */
[----:B------:R-:W-:Y:S01]  /*3fc0*/  UMOV UR18, 0x0 ;  /* 0x0000000000127882 */ /* 0x000fe20000000000 */
[----:B------:R-:W-:Y:S01]  /*3fd0*/  UMOV UR19, 0x4100910 ;  /* 0x0410091000137882 */ /* 0x000fe20000000000 */
[----:B------:R-:W-:Y:S01]  /*3fe0*/  UMOV UR29, 0x40004040 ;  /* 0x40004040001d7882 */ /* 0x000fe20000000000 */
[----:B------:R-:W-:Y:S01]  /*3ff0*/  UTCHMMA gdesc[UR56], gdesc[UR58], tmem[UR8], tmem[UR18], idesc[UR19], UPT ;  /* 0x00ff123a380075ea */ /* 0x000fe2000b800008 */
[----:B------:R-:W-:Y:S01]  /*4000*/  UTCHMMA gdesc[UR52], gdesc[UR54], tmem[UR8], tmem[UR18], idesc[UR19], UPT ;  /* 0x00ff1236340075ea */ /* 0x000fe2000b800008 */
[----:B------:R-:W-:Y:S01]  /*4010*/  UTCHMMA gdesc[UR48], gdesc[UR50], tmem[UR8], tmem[UR18], idesc[UR19], UPT ;  /* 0x00ff1232300075ea */ /* 0x000fe2000b800008 */
[----:B------:R-:W-:Y:S01]  /*4020*/  UTCHMMA gdesc[UR44], gdesc[UR46], tmem[UR8], tmem[UR6], idesc[UR7], UPT ;  /* 0x00ff062e2c0075ea */ /* 0x000fe2000b800008 */
[----:B------:R-:W-:Y:S01]  /*4030*/  UMOV UR27, 0x40004040 ;  /* 0x40004040001b7882 */ /* 0x000fe20000000000 */
[----:B------:R-:W-:Y:S01]  /*4040*/  UMOV UR25, 0x40004040 ;  /* 0x4000404000197882 */ /* 0x000fe20000000000 */
[----:B------:R-:W-:Y:S01]  /*4050*/  UMOV UR21, 0x40004040 ;  /* 0x4000404000157882 */ /* 0x000fe20000000000 */
[----:B------:R-:W-:Y:S01]  /*4060*/  UMOV UR17, 0x40004040 ;  /* 0x4000404000117882 */ /* 0x000fe20000000000 */
[----:B------:R-:W-:Y:S01]  /*4070*/  UMOV UR11, 0x40004040 ;  /* 0x40004040000b7882 */ /* 0x000fe20000000000 */
[----:B-1----:R-:W-:Y:S01]  /*4080*/  UMOV UR12, 0x0 ;  /* 0x00000000000c7882 */ /* 0x002fe20000000000 */
[----:B------:R-:W-:Y:S01]  /*4090*/  UMOV UR13, 0x4100910 ;  /* 0x04100910000d7882 */ /* 0x000fe20000000000 */
[----:B------:R-:W-:Y:S01]  /*40a0*/  UMOV UR14, 0x0 ;  /* 0x00000000000e7882 */ /* 0x000fe20000000000 */
[----:B------:R-:W-:Y:S01]  /*40b0*/  UTCHMMA gdesc[UR40], gdesc[UR42], tmem[UR8], tmem[UR12], idesc[UR13], UPT ;  /* 0x00ff0c2a280075ea */ /* 0x000fe2000b800008 */
[----:B------:R-:W-:Y:S01]  /*40c0*/  UTCHMMA gdesc[UR36], gdesc[UR38], tmem[UR8], tmem[UR6], idesc[UR7], UPT ;  /* 0x00ff0626240075ea */ /* 0x000fe2000b800008 */
[----:B------:R-:W-:Y:S01]  /*40d0*/  UMOV UR15, 0x4100910 ;  /* 0x04100910000f7882 */ /* 0x000fe20000000000 */
[----:B------:R-:W-:Y:S01]  /*40e0*/  UTCHMMA gdesc[UR32], gdesc[UR34], tmem[UR8], tmem[UR18], idesc[UR19], UPT ;  /* 0x00ff1222200075ea */ /* 0x000fe2000b800008 */
[----:B------:R-:W-:Y:S01]  /*40f0*/  UTCHMMA gdesc[UR28], gdesc[UR30], tmem[UR8], tmem[UR14], idesc[UR15], UPT ;  /* 0x00ff0e1e1c0075ea */ /* 0x000fe2000b800008 */
[----:B------:R-:W-:Y:S01]  /*4100*/  UTCHMMA gdesc[UR24], gdesc[UR26], tmem[UR8], tmem[UR12], idesc[UR13], UPT ;  /* 0x00ff0c1a180075ea */ /* 0x000fe2000b800008 */
[----:B------:R1:W-:Y:S01]  /*4110*/  UTCHMMA gdesc[UR16], gdesc[UR20], tmem[UR8], tmem[UR6], idesc[UR7], UPT ;  /* 0x00ff0614100075ea */ /* 0x0003e2000b800008 */
[----:B------:R2:W-:Y:S01]  /*4120*/  UTCHMMA gdesc[UR4], gdesc[UR10], tmem[UR8], tmem[UR76], idesc[UR77], UPT ;  /* 0x00ff4c0a040075ea */ /* 0x0005e2000b800008 */
[----:B------:R2:W-:Y:S01]  /*4130*/  UTCBAR.MULTICAST [UR70], URZ, UR72 ;  /* 0x000000ff460073e9 */ /* 0x0005e20008000848 */
[----:B-1----:R-:W-:Y:S01]  /*4140*/  UMOV UR7, UR9 ;  /* 0x0000000900077c82 */ /* 0x002fe20008000000 */
[----:B---3--:R-:W-:Y:S05]  /*4150*/  BRA.U UP3, `(.L_x_68) ;  /* 0xfffffff903247547 */ /* 0x008fea000b83ffff */
.L_x_65:
[----:B--2---:R-:W-:Y:S02]  /*4160*/  R2UR UR4, R13 ;  /* 0x000000000d0472ca */ /* 0x004fe400000e0000 */
[----:B------:R-:W-:-:S04]  /*4170*/  ISETP.NE.AND P0, PT, R10, 0x2, PT ;  /* 0x000000020a00780c */ /* 0x000fc80003f05270 */
[----:B-1----:R-:W-:Y:S02]  /*4180*/  SEL R0, RZ, 0x1, P0 ;  /* 0x00000001ff007807 */ /* 0x002fe40000000000 */
[----:B------:R-:W-:Y:S02]  /*4190*/  SEL R10, R10, RZ, P0 ;  /* 0x000000ff0a0a7207 */ /* 0x000fe40000000000 */
[----:B------:R-:W-:-:S03]  /*41a0*/  LOP3.LUT R9, R9, R0, RZ, 0x3c, !PT ;  /* 0x0000000009097212 */ /* 0x000fc600078e3cff */
[----:B------:R-:W-:Y:S02]  /*41b0*/  UIADD3 UR5, UPT, UPT, UR4, 0x90, URZ ;  /* 0x0000009004057890 */ /* 0x000fe4000fffe0ff */
[----:B------:R-:W-:-:S04]  /*41c0*/  UIADD3 UR4, UPT, UPT, UR75, 0x1, URZ ;  /* 0x000000014b047890 */ /* 0x000fc8000fffe0ff */
[----:B------:R-:W-:-:S03]  /*41d0*/  UISETP.NE.AND UP0, UPT, UR4, 0x4, UPT ;  /* 0x000000040400788c */ /* 0x000fc6000bf05270 */
[----:B------:R1:W-:Y:S01]  /*41e0*/  UTCBAR [UR5], URZ ;  /* 0x000000ff050073e9 */ /* 0x0003e200080000ff */
[----:B------:R-:W-:Y:S02]  /*41f0*/  USEL UR6, URZ, 0x1, UP0 ;  /* 0x00000001ff067887 */ /* 0x000fe40008000000 */
[----:B------:R-:W-:-:S04]  /*4200*/  USEL UR75, UR4, URZ, UP0 ;  /* 0x000000ff044b7287 */ /* 0x000fc80008000000 */
[----:B------:R-:W-:Y:S01]  /*4210*/  LOP3.LUT R11, R11, UR6, RZ, 0x3c, !PT ;  /* 0x000000060b0b7c12 */ /* 0x000fe2000f8e3cff */
[----:B------:R-:W-:Y:S07]  /*4220*/  @P1 BRA `(.L_x_69) ;  /* 0xfffffff400501947 */ /* 0x000fee000383ffff */
[----:B------:R-:W2:Y:S01]  /*4230*/  S2UR UR8, SR_CgaCtaId ;  /* 0x00000000000879c3 */ /* 0x000ea20000008800 */
[----:B------:R-:W-:Y:S01]  /*4240*/  ELECT P0, URZ, PT ;  /* 0x0000000000ff782f */ /* 0x000fe20003800000 */
[----:B------:R-:W-:Y:S01]  /*4250*/  IMAD.MOV.U32 R0, RZ, RZ, 0x1 ;  /* 0x00000001ff007424 */ /* 0x000fe200078e00ff */
[----:B------:R-:W-:Y:S01]  /*4260*/  UIADD3 UR71, UPT, UPT, UR71, 0xb0, URZ ;  /* 0x000000b047477890 */ /* 0x000fe2000fffe0ff */
[----:B------:R-:W-:Y:S01]  /*4270*/  SHF.L.U32 R2, R11, 0x1f, RZ ;  /* 0x0000001f0b027819 */ /* 0x000fe200000006ff */
[----:B------:R-:W-:-:S03]  /*4280*/  UMOV UR4, 0x40 ;  /* 0x0000004000047882 */ /* 0x000fc60000000000 */
[----:B------:R-:W-:Y:S01]  /*4290*/  UVIRTCOUNT.DEALLOC.SMPOOL 0x80 ;  /* 0x000000800000784c */ /* 0x000fe20000000000 */
[----:B--2---:R-:W-:Y:S02]  /*42a0*/  ULEA UR8, UR8, UR4, 0x18 ;  /* 0x0000000408087291 */ /* 0x004fe4000f8ec0ff */
[----:B------:R-:W-:-:S07]  /*42b0*/  ULEA UR4, UR75, UR71, 0x3 ;  /* 0x000000474b047291 */ /* 0x000fce000f8e18ff */
[----:B------:R2:W-:Y:S02]  /*42c0*/  @P0 STS.U8 [UR8+0x1c], R0 ;  /* 0x00001c00ff000988 */ /* 0x0005e40008000008 */
[----:B------:R-:W3:Y:S02]  /*42d0*/  SYNCS.PHASECHK.TRANS64.TRYWAIT P0, [UR4], R2 ;  /* 0x00000002ff0075a7 */ /* 0x000ee40008001104 */
[----:B--23--:R-:W-:Y:S05]  /*42e0*/  @!P0 BRA `(.L_x_70) ;  /* 0x00000040009c8947 */ /* 0x00cfea0003800000 */
.L_x_143:
[----:B------:R-:W-:-:S04]  /*42f0*/  UIADD3 UR4, UPT, UPT, UR75, 0x1, URZ ;  /* 0x000000014b047890 */ /* 0x000fc8000fffe0ff */
[----:B------:R-:W-:-:S04]  /*4300*/  UISETP.NE.AND UP0, UPT, UR4, 0x4, UPT ;  /* 0x000000040400788c */ /* 0x000fc8000bf05270 */
[----:B------:R-:W-:Y:S02]  /*4310*/  USEL UR6, URZ, 0x1, UP0 ;  /* 0x00000001ff067887 */ /* 0x000fe40008000000 */
[----:B------:R-:W-:-:S04]  /*4320*/  USEL UR4, UR4, URZ, UP0 ;  /* 0x000000ff04047287 */ /* 0x000fc80008000000 */
[----:B-1----:R-:W-:Y:S01]  /*4330*/  ULEA UR5, UR4, UR71, 0x3 ;  /* 0x0000004704057291 */ /* 0x002fe2000f8e18ff */
[----:B--2---:R-:W-:-:S04]  /*4340*/  LOP3.LUT R2, R11, UR6, RZ, 0x3c, !PT ;  /* 0x000000060b027c12 */ /* 0x004fc8000f8e3cff */
[----:B------:R-:W-:-:S04]  /*4350*/  SHF.L.U32 R3, R2, 0x1f, RZ ;  /* 0x0000001f02037819 */ /* 0x000fc800000006ff */
[----:B------:R-:W1:Y:S02]  /*4360*/  SYNCS.PHASECHK.TRANS64.TRYWAIT P0, [UR5], R3 ;  /* 0x00000003ff0075a7 */ /* 0x000e640008001105 */
[----:B-1----:R-:W-:Y:S05]  /*4370*/  @!P0 BRA `(.L_x_71) ;  /* 0x0000004000908947 */ /* 0x002fea0003800000 */
.L_x_145:
        /* <DEDUP_REMOVED lines=9> */
.L_x_147:
[----:B------:R-:W-:-:S04]  /*4410*/  UIADD3 UR4, UPT, UPT, UR4, 0x1, URZ ;  /* 0x0000000104047890 */ /* 0x000fc8000fffe0ff */
[----:B------:R-:W-:-:S04]  /*4420*/  UISETP.NE.AND UP0, UPT, UR4, 0x4, UPT ;  /* 0x000000040400788c */ /* 0x000fc8000bf05270 */
[----:B------:R-:W-:Y:S02]  /*4430*/  USEL UR5, URZ, 0x1, UP0 ;  /* 0x00000001ff057887 */ /* 0x000fe40008000000 */
[----:B------:R-:W-:-:S04]  /*4440*/  USEL UR4, UR4, URZ, UP0 ;  /* 0x000000ff04047287 */ /* 0x000fc80008000000 */
[----:B------:R-:W-:Y:S01]  /*4450*/  ULEA UR4, UR4, UR71, 0x3 ;  /* 0x0000004704047291 */ /* 0x000fe2000f8e18ff */
[----:B------:R-:W-:-:S04]  /*4460*/  LOP3.LUT R2, R2, UR5, RZ, 0x3c, !PT ;  /* 0x0000000502027c12 */ /* 0x000fc8000f8e3cff */
[----:B------:R-:W-:-:S04]  /*4470*/  SHF.L.U32 R2, R2, 0x1f, RZ ;  /* 0x0000001f02027819 */ /* 0x000fc800000006ff */
[----:B------:R-:W2:Y:S02]  /*4480*/  SYNCS.PHASECHK.TRANS64.TRYWAIT P0, [UR4], R2 ;  /* 0x00000002ff0075a7 */ /* 0x000ea40008001104 */
[----:B--2---:R-:W-:Y:S05]  /*4490*/  @!P0 BRA `(.L_x_73) ;  /* 0x0000004000788947 */ /* 0x004fea0003800000 */
.L_x_149:
[----:B------:R-:W-:Y:S01]  /*44a0*/  NOP ;  /* 0x0000000000007918 */ /* 0x000fe20000000000 */
[----:B-1----:R-:W1:Y:S01]  /*44b0*/  LDS R0, [UR8+0x14] ;  /* 0x00001408ff007984 */ /* 0x002e620008000800 */
[----:B------:R-:W-:Y:S01]  /*44c0*/  R2UR UR4, R15 ;  /* 0x000000000f0472ca */ /* 0x000fe200000e0000 */
[----:B------:R-:W-:Y:S01]  /*44d0*/  UMOV UR5, 0xffff ;  /* 0x0000ffff00057882 */ /* 0x000fe20000000000 */
[----:B------:R-:W-:-:S11]  /*44e0*/  UMOV UR6, 0x1 ;  /* 0x0000000100067882 */ /* 0x000fd60000000000 */
[----:B------:R-:W-:-:S04]  /*44f0*/  ULOP3.LUT UR4, UR4, 0xffff, URZ, 0xc0, !UPT ;  /* 0x0000ffff04047892 */ /* 0x000fc8000f8ec0ff */
[----:B------:R-:W-:-:S04]  /*4500*/  USHF.R.U32.HI UR4, URZ, 0x5, UR4 ;  /* 0x00000005ff047899 */ /* 0x000fc80008011604 */
[----:B------:R-:W-:Y:S02]  /*4510*/  USHF.L.U32 UR5, UR5, UR4, URZ ;  /* 0x0000000405057299 */ /* 0x000fe400080006ff */
[----:B------:R-:W-:-:S04]  /*4520*/  USHF.L.U32 UR4, UR6, UR4, URZ ;  /* 0x0000000406047299 */ /* 0x000fc800080006ff */
[----:B-1----:R-:W-:-:S04]  /*4530*/  LOP3.LUT R0, R0, UR5, RZ, 0xc0, !PT ;  /* 0x0000000500007c12 */ /* 0x002fc8000f8ec0ff */
[----:B------:R-:W-:-:S13]  /*4540*/  ISETP.NE.AND P0, PT, R0, UR5, PT ;  /* 0x0000000500007c0c */ /* 0x000fda000bf05270 */
[----:B------:R-:W-:Y:S05]  /*4550*/  @P0 BRA `(.L_x_74) ;  /* 0x0000000000580947 */ /* 0x000fea0003800000 */
[----:B------:R-:W1:Y:S02]  /*4560*/  LDS R0, [UR8+0x18] ;  /* 0x00001808ff007984 */ /* 0x000e640008000800 */
[----:B-1----:R-:W-:-:S04]  /*4570*/  LOP3.LUT R0, R0, UR4, RZ, 0xc0, !PT ;  /* 0x0000000400007c12 */ /* 0x002fc8000f8ec0ff */
[----:B------:R-:W-:-:S13]  /*4580*/  ISETP.NE.AND P0, PT, R0, UR4, PT ;  /* 0x0000000400007c0c */ /* 0x000fda000bf05270 */
[----:B------:R-:W-:Y:S05]  /*4590*/  @P0 BRA `(.L_x_75) ;  /* 0x00000000003c0947 */ /* 0x000fea0003800000 */
[----:B------:R-:W1:Y:S01]  /*45a0*/  S2R R2, SR_LANEID ;  /* 0x0000000000027919 */ /* 0x000e620000000000 */
[----:B------:R-:W-:-:S06]  /*45b0*/  ULOP3.LUT UR5, URZ, UR5, URZ, 0x33, !UPT ;  /* 0x00000005ff057292 */ /* 0x000fcc000f8e33ff */
[----:B------:R-:W-:-:S04]  /*45c0*/  IMAD.U32 R0, RZ, RZ, UR5 ;  /* 0x00000005ff007e24 */ /* 0x000fc8000f8e00ff */
[----:B------:R2:W3:Y:S02]  /*45d0*/  REDUX UR7, R0 ;  /* 0x00000000000773c4 */ /* 0x0004e40000000000 */
[----:B------:R4:W-:Y:S01]  /*45e0*/  UTCATOMSWS.AND URZ, UR5 ;  /* 0x0000000500ff79e3 */ /* 0x0009e20008000000 */
[----:B--2---:R-:W-:Y:S01]  /*45f0*/  LOP3.LUT R0, RZ, UR4, RZ, 0x33, !PT ;  /* 0x00000004ff007c12 */ /* 0x004fe2000f8e33ff */
[----:B------:R-:W-:Y:S02]  /*4600*/  VOTEU.ANY UR4, UPT, PT ;  /* 0x0000000000047886 */ /* 0x000fe400038e0100 */
[----:B------:R-:W-:Y:S02]  /*4610*/  UFLO.U32 UR4, UR4 ;  /* 0x00000004000472bd */ /* 0x000fe400080e0000 */
[----:B------:R-:W2:Y:S04]  /*4620*/  REDUX UR6, R0 ;  /* 0x00000000000673c4 */ /* 0x000ea80000000000 */
[----:B-1----:R-:W-:-:S02]  /*4630*/  ISETP.EQ.U32.AND P0, PT, R2, UR4, PT ;  /* 0x0000000402007c0c */ /* 0x002fc4000bf02070 */
[----:B---3--:R-:W-:-:S11]  /*4640*/  MOV R2, UR7 ;  /* 0x0000000700027c02 */ /* 0x008fd60008000f00 */
[----:B------:R4:W-:Y:S01]  /*4650*/  @P0 ATOMS.AND RZ, [UR8+0x14], R2 ;  /* 0x00001402ffff098c */ /* 0x0009e2000a800008 */
[----:B--2---:R-:W-:-:S05]  /*4660*/  IMAD.U32 R0, RZ, RZ, UR6 ;  /* 0x00000006ff007e24 */ /* 0x004fca000f8e00ff */
[----:B------:R4:W-:Y:S01]  /*4670*/  @P0 ATOMS.AND RZ, [UR8+0x18], R0 ;  /* 0x00001800ffff098c */ /* 0x0009e2000a800008 */
[----:B------:R-:W-:Y:S05]  /*4680*/  BRA `(.L_x_76) ;  /* 0x0000000000147947 */ /* 0x000fea0003800000 */
.L_x_75:
[----:B------:R-:W-:Y:S02]  /*4690*/  MOV R2, 0x46b0 ;  /* 0x000046b000027802 */ /* 0x000fe40000000f00 */
[----:B-----5:R-:W-:Y:S05]  /*46a0*/  CALL.REL.NOINC `($__internal_0_$__cuda_sm10x_tcgen05_guardrail_trap_col_being_dealloced_not_returned_by_alloc) ;  /* 0x0000004000e87944 */ /* 0x020fea0003c00000 */
[----:B------:R-:W-:Y:S05]  /*46b0*/  BRA `(.L_x_76) ;  /* 0x0000000000087947 */ /* 0x000fea0003800000 */
.L_x_74:
[----:B------:R-:W-:Y:S02]  /*46c0*/  MOV R2, 0x46e0 ;  /* 0x000046e000027802 */ /* 0x000fe40000000f00 */
[----:B-----5:R-:W-:Y:S05]  /*46d0*/  CALL.REL.NOINC `($__internal_2_$__cuda_sm10x_tcgen05_guardrail_trap_unallocated_columns_being_dealloced) ;  /* 0x0000004000f47944 */ /* 0x020fea0003c00000 */
.L_x_76:
[----:B------:R-:W-:Y:S01]  /*46e0*/  NOP ;  /* 0x0000000000007918 */ /* 0x000fe20000000000 */
[----:B----4-:R-:W-:Y:S05]  /*46f0*/  EXIT ;  /* 0x000000000000794d */ /* 0x010fea0003800000 */
.L_x_58:
[----:B------:R-:W-:-:S09]  /*4700*/  UISETP.NE.OR UP0, UPT, UR22, 0x3, !UP3 ;  /* 0x000000031600788c */ /* 0x000fd2000df05670 */
[----:B------:R-:W-:Y:S05]  /*4710*/  BRA.U UP0, `(.L_x_77) ;  /* 0x0000000d00f07547 */ /* 0x000fea000b800000 */
[----:B------:R-:W1:Y:S01]  /*4720*/  LDCU UR33, c[0x0][0x370] ;  /* 0x00006e00ff2177ac */ /* 0x000e620008000800 */
[----:B------:R-:W2:Y:S01]  /*4730*/  LDC.64 R16, c[0x0][0x348] ;  /* 0x0000d200ff107b82 */ /* 0x000ea20000000a00 */
[----:B------:R-:W-:Y:S02]  /*4740*/  HFMA2 R13, -RZ, RZ, 0, 0 ;  /* 0x00000000ff0d7431 */ /* 0x000fe400000001ff */
[----:B------:R-:W-:Y:S01]  /*4750*/  IMAD.MOV.U32 R15, RZ, RZ, 0x1 ;  /* 0x00000001ff0f7424 */ /* 0x000fe200078e00ff */
[----:B------:R-:W1:Y:S01]  /*4760*/  LDCU.128 UR28, c[0x0][0xb10] ;  /* 0x00016200ff1c77ac */ /* 0x000e620008000c00 */
[----:B------:R-:W-:Y:S01]  /*4770*/  IMAD.MOV.U32 R14, RZ, RZ, RZ ;  /* 0x000000ffff0e7224 */ /* 0x000fe200078e00ff */
[----:B------:R-:W-:Y:S01]  /*4780*/  MOV R7, 0x2000 ;  /* 0x0000200000077802 */ /* 0x000fe20000000f00 */
[----:B------:R-:W3:Y:S01]  /*4790*/  LDCU UR32, c[0x0][0x374] ;  /* 0x00006e80ff2077ac */ /* 0x000ee20008000800 */
[----:B------:R-:W4:Y:S01]  /*47a0*/  LDC.64 R2, c[0x0][0x888] ;  /* 0x00022200ff027b82 */ /* 0x000f220000000a00 */
[----:B------:R-:W3:Y:S01]  /*47b0*/  LDCU UR15, c[0x0][0xb0c] ;  /* 0x00016180ff0f77ac */ /* 0x000ee20008000800 */
[----:B------:R-:W3:Y:S06]  /*47c0*/  LDCU UR36, c[0x0][0xb20] ;  /* 0x00016400ff2477ac */ /* 0x000eec0008000800 */
[----:B------:R-:W2:Y:S01]  /*47d0*/  LDC.64 R4, c[0x0][0x890] ;  /* 0x00022400ff047b82 */ /* 0x000ea20000000a00 */
[----:B------:R-:W3:Y:S01]  /*47e0*/  LDCU UR4, c[0x0][0xb30] ;  /* 0x00016600ff0477ac */ /* 0x000ee20008000800 */
[----:B-1----:R-:W-:-:S02]  /*47f0*/  UIMAD.WIDE.U32 UR6, UR33, UR28, URZ ;  /* 0x0000001c210672a5 */ /* 0x002fc4000f8e00ff */
[----:B---3--:R-:W-:Y:S01]  /*4800*/  UIMAD.WIDE.U32 UR8, UR32, UR31, URZ ;  /* 0x0000001f200872a5 */ /* 0x008fe2000f8e00ff */
[----:B------:R-:W-:Y:S01]  /*4810*/  UMOV UR24, 0x400 ;  /* 0x0000040000187882 */ /* 0x000fe20000000000 */
[----:B------:R-:W-:-:S03]  /*4820*/  UPLOP3.LUT UP3, UPT, UPT, UPT, UPT, 0x40, 0x4 ;  /* 0x000000000004789c */ /* 0x000fc60003f6e870 */
[----:B------:R-:W-:Y:S01]  /*4830*/  UMOV UR6, UR7 ;  /* 0x0000000700067c82 */ /* 0x000fe20008000000 */
[----:B------:R-:W-:Y:S01]  /*4840*/  UISETP.GE.AND UP0, UPT, UR39, 0x1, UPT ;  /* 0x000000012700788c */ /* 0x000fe2000bf06270 */
[----:B------:R-:W-:Y:S01]  /*4850*/  UMOV UR34, UR9 ;  /* 0x0000000900227c82 */ /* 0x000fe20008000000 */
[----:B------:R-:W-:Y:S01]  /*4860*/  UISETP.NE.AND UP4, UPT, UR39, 0x1, UPT ;  /* 0x000000012700788c */ /* 0x000fe2000bf85270 */
[----:B------:R-:W1:Y:S01]  /*4870*/  LDCU.64 UR16, c[0x0][0xb28] ;  /* 0x00016500ff1077ac */ /* 0x000e620008000a00 */
[----:B------:R-:W-:Y:S02]  /*4880*/  ULEA UR24, UR54, UR24, 0x18 ;  /* 0x0000001836187291 */ /* 0x000fe4000f8ec0ff */
[----:B------:R-:W-:Y:S02]  /*4890*/  UISETP.NE.AND UP6, UPT, UR15, 0x1, UPT ;  /* 0x000000010f00788c */ /* 0x000fe4000bfc5270 */
[----:B------:R-:W-:Y:S02]  /*48a0*/  UISETP.NE.AND UP5, UPT, UR30, 0x1, UPT ;  /* 0x000000011e00788c */ /* 0x000fe4000bfa5270 */
[----:B------:R-:W-:-:S02]  /*48b0*/  USHF.R.U32.HI UR35, URZ, UR29, UR6 ;  /* 0x0000001dff237299 */ /* 0x000fc40008011606 */
[----:B------:R-:W-:Y:S02]  /*48c0*/  USHF.R.U32.HI UR34, URZ, UR36, UR34 ;  /* 0x00000024ff227299 */ /* 0x000fe40008011622 */
[----:B------:R-:W-:Y:S01]  /*48d0*/  UISETP.NE.AND UP2, UPT, UR4, 0x1, UPT ;  /* 0x000000010400788c */ /* 0x000fe2000bf45270 */
[----:B------:R-:W-:-:S10]  /*48e0*/  UMOV UR12, URZ ;  /* 0x000000ff000c7c82 */ /* 0x000fd40008000000 */
.L_x_86:
[C---:B------:R-:W-:Y:S02]  /*48f0*/  LEA R12, R14.reuse, UR24, 0x3 ;  /* 0x000000180e0c7c11 */ /* 0x040fe4000f8e18ff */
[----:B------:R-:W-:Y:S02]  /*4900*/  SHF.L.U32 R0, R13, 0x1f, RZ ;  /* 0x0000001f0d007819 */ /* 0x000fe400000006ff */
[----:B------:R-:W-:Y:S02]  /*4910*/  LEA R8, R14, UR24, 0x4 ;  /* 0x000000180e087c11 */ /* 0x000fe4000f8e20ff */
[----:B---3--:R-:W3:Y:S02]  /*4920*/  SYNCS.PHASECHK.TRANS64.TRYWAIT P0, [R12+URZ+0x70], R0 ;  /* 0x000070000c0075a7 */ /* 0x008ee400080011ff */
[----:B---3--:R-:W-:Y:S05]  /*4930*/  @!P0 BRA `(.L_x_78) ;  /* 0x0000003c00688947 */ /* 0x008fea0003800000 */
.L_x_150:
[----:B------:R-:W1:Y:S01]  /*4940*/  LDS.128 R8, [R8+0x100] ;  /* 0x0001000008087984 */ /* 0x000e620000000c00 */
[----:B------:R-:W-:Y:S01]  /*4950*/  UISETP.GE.AND UP0, UPT, UR39, 0x1, UPT ;  /* 0x000000012700788c */ /* 0x000fe2000bf06270 */
[----:B------:R-:W-:Y:S01]  /*4960*/  @!PT LDS RZ, [RZ] ;  /* 0x00000000fffff984 */ /* 0x000fe20000000800 */
[----:B------:R-:W-:Y:S01]  /*4970*/  @!PT LDS RZ, [RZ] ;  /* 0x00000000fffff984 */ /* 0x000fe20000000800 */
[----:B------:R-:W-:Y:S01]  /*4980*/  @!PT LDS RZ, [RZ] ;  /* 0x00000000fffff984 */ /* 0x000fe20000000800 */
[----:B------:R-:W-:Y:S01]  /*4990*/  @!PT LDS RZ, [RZ] ;  /* 0x00000000fffff984 */ /* 0x000fe20000000800 */
[----:B------:R2:W-:Y:S06]  /*49a0*/  MEMBAR.ALL.CTA ;  /* 0x0000000000007992 */ /* 0x0005ec0000008000 */
[----:B--2---:R-:W2:Y:S01]  /*49b0*/  FENCE.VIEW.ASYNC.S ;  /* 0x00000000000073c6 */ /* 0x004ea20000000000 */
[----:B-1----:R-:W-:Y:S11]  /*49c0*/  LOP3.LUT P0, RZ, R10, 0x1, RZ, 0xc0, !PT ;  /* 0x000000010aff7812 */ /* 0x002ff6000780c0ff */
[----:B------:R-:W-:Y:S02]  /*49d0*/  @!UPT UIADD3 URZ, UPT, UPT, URZ, URZ, URZ ;  /* 0x000000fffffff290 */ /* 0x000fe4000fffe0ff */
[----:B--2---:R-:W-:Y:S01]  /*49e0*/  VOTEU.ANY UP1, P0 ;  /* 0x0000000000ff7886 */ /* 0x004fe20000020100 */
[----:B------:R-:W-:Y:S11]  /*49f0*/  PLOP3.LUT P0, PT, PT, PT, UP1, 0x80, 0x8 ;  /* 0x000000000008781c */ /* 0x000ff60003f0f018 */
[----:B------:R-:W-:Y:S02]  /*4a00*/  @!UPT UIADD3 URZ, UPT, UPT, URZ, URZ, URZ ;  /* 0x000000fffffff290 */ /* 0x000fe4000fffe0ff */
[----:B---3--:R-:W-:Y:S02]  /*4a10*/  @P0 SHF.R.U32.HI R0, RZ, 0x10, R9 ;  /* 0x00000010ff000819 */ /* 0x008fe40000011609 */
[----:B------:R-:W-:Y:S02]  /*4a20*/  @P0 MOV R6, R8 ;  /* 0x0000000800060202 */ /* 0x000fe40000000f00 */
[----:B------:R-:W-:Y:S01]  /*4a30*/  @P0 R2UR UR4, R0 ;  /* 0x00000000000402ca */ /* 0x000fe200000e0000 */
[----:B------:R-:W-:Y:S01]  /*4a40*/  VIADD R0, R12, 0x80 ;  /* 0x000000800c007836 */ /* 0x000fe20000000000 */
[----:B------:R-:W-:Y:S02]  /*4a50*/  @P0 LOP3.LUT R8, R9, 0xffff, RZ, 0xc0, !PT ;  /* 0x0000ffff09080812 */ /* 0x000fe400078ec0ff */
[----:B------:R-:W-:Y:S02]  /*4a60*/  @P0 R2UR UR6, R6 ;  /* 0x00000000060602ca */ /* 0x000fe400000e0000 */
[----:B------:R-:W-:Y:S02]  /*4a70*/  PRMT R0, RZ, 0x654, R0 ;  /* 0x00000654ff007816 */ /* 0x000fe40000000000 */
[----:B------:R-:W-:Y:S02]  /*4a80*/  @P0 R2UR UR5, R8 ;  /* 0x00000000080502ca */ /* 0x000fe400000e0000 */
[----:B------:R1:W-:Y:S03]  /*4a90*/  SYNCS.ARRIVE.TRANS64.RED.A1T0 RZ, [R0+URZ], RZ ;  /* 0x000000ff00ff79a7 */ /* 0x0003e600081004ff */
[----:B------:R-:W-:Y:S04]  /*4aa0*/  @UP1 UMOV UR26, UR4 ;  /* 0x00000004001a1c82 */ /* 0x000fe80008000000 */
[----:B------:R-:W-:Y:S04]  /*4ab0*/  @UP1 UMOV UR14, UR6 ;  /* 0x00000006000e1c82 */ /* 0x000fe80008000000 */
[----:B------:R-:W-:Y:S01]  /*4ac0*/  @UP1 UMOV UR13, UR5 ;  /* 0x00000005000d1c82 */ /* 0x000fe20008000000 */
[----:B------:R-:W-:Y:S05]  /*4ad0*/  BRA.U !UP0, `(.L_x_79) ;  /* 0x0000000108a47547 */ /* 0x000fea000b800000 */
[----:B------:R-:W-:Y:S02]  /*4ae0*/  UIMAD.WIDE.U32 UR8, UR13, UR31, URZ ;  /* 0x0000001f0d0872a5 */ /* 0x000fe4000f8e00ff */
[----:B------:R-:W-:Y:S02]  /*4af0*/  UIMAD.WIDE.U32 UR10, UR14, UR28, URZ ;  /* 0x0000001c0e0a72a5 */ /* 0x000fe4000f8e00ff */
[----:B------:R-:W-:Y:S02]  /*4b00*/  USEL UR4, UR32, UR34, !UP5 ;  /* 0x0000002220047287 */ /* 0x000fe4000e800000 */
[----:B------:R-:W-:Y:S02]  /*4b10*/  USEL UR7, UR33, UR35, !UP6 ;  /* 0x0000002321077287 */ /* 0x000fe4000f000000 */
[----:B------:R-:W-:Y:S02]  /*4b20*/  UIMAD.WIDE.U32 UR18, UR4, UR16, URZ ;  /* 0x00000010041272a5 */ /* 0x000fe4000f8e00ff */
[----:B------:R-:W-:Y:S01]  /*4b30*/  UIMAD.WIDE.U32 UR20, UR7, UR16, URZ ;  /* 0x00000010071472a5 */ /* 0x000fe2000f8e00ff */
[----:B------:R-:W-:Y:S02]  /*4b40*/  UMOV UR5, UR9 ;  /* 0x0000000900057c82 */ /* 0x000fe40008000000 */
[----:B------:R-:W-:Y:S03]  /*4b50*/  USHF.R.U32.HI UR6, URZ, UR36, UR5 ;  /* 0x00000024ff067299 */ /* 0x000fe60008011605 */
[----:B------:R-:W-:Y:S01]  /*4b60*/  UMOV UR5, UR11 ;  /* 0x0000000b00057c82 */ /* 0x000fe20008000000 */
[----:B------:R-:W-:Y:S02]  /*4b70*/  USEL UR6, UR13, UR6, !UP5 ;  /* 0x000000060d067287 */ /* 0x000fe4000e800000 */
[----:B------:R-:W-:Y:S02]  /*4b80*/  USHF.R.U32.HI UR8, URZ, UR29, UR5 ;  /* 0x0000001dff087299 */ /* 0x000fe40008011605 */
[----:B------:R-:W-:Y:S01]  /*4b90*/  UIMAD.WIDE.U32 UR10, UR6, UR16, URZ ;  /* 0x00000010060a72a5 */ /* 0x000fe2000f8e00ff */
[----:B------:R-:W-:Y:S02]  /*4ba0*/  UMOV UR5, UR19 ;  /* 0x0000001300057c82 */ /* 0x000fe40008000000 */
[----:B------:R-:W-:Y:S03]  /*4bb0*/  @UP4 USHF.R.U32.HI UR4, URZ, UR17, UR5 ;  /* 0x00000011ff044299 */ /* 0x000fe60008011605 */
[----:B------:R-:W-:Y:S01]  /*4bc0*/  UMOV UR5, UR21 ;  /* 0x0000001500057c82 */ /* 0x000fe20008000000 */
[----:B------:R-:W-:Y:S02]  /*4bd0*/  UIMAD UR4, UR39, UR4, URZ ;  /* 0x00000004270472a4 */ /* 0x000fe4000f8e02ff */
[----:B------:R-:W-:Y:S02]  /*4be0*/  @UP4 USHF.R.U32.HI UR7, URZ, UR17, UR5 ;  /* 0x00000011ff074299 */ /* 0x000fe40008011605 */
[----:B------:R-:W-:Y:S02]  /*4bf0*/  USEL UR5, UR14, UR8, !UP6 ;  /* 0x000000080e057287 */ /* 0x000fe4000f000000 */
[----:B------:R-:W-:Y:S02]  /*4c00*/  UIMAD UR8, UR39, UR7, URZ ;  /* 0x00000007270872a4 */ /* 0x000fe4000f8e02ff */
[----:B------:R-:W-:Y:S03]  /*4c10*/  UISETP.GE.AND UP0, UPT, UR6, UR4, UPT ;  /* 0x000000040600728c */ /* 0x000fe6000bf06270 */
[----:B------:R-:W-:Y:S01]  /*4c20*/  UMOV UR4, UR11 ;  /* 0x0000000b00047c82 */ /* 0x000fe20008000000 */
[----:B------:R-:W-:Y:S02]  /*4c30*/  UISETP.GE.OR UP0, UPT, UR5, UR8, UP0 ;  /* 0x000000080500728c */ /* 0x000fe40008706670 */
[----:B------:R-:W-:Y:S02]  /*4c40*/  USHF.R.U32.HI UR4, URZ, UR17, UR4 ;  /* 0x00000011ff047299 */ /* 0x000fe40008011604 */
[----:B------:R-:W-:Y:S02]  /*4c50*/  UIMAD.WIDE.U32 UR8, UR5, UR16, URZ ;  /* 0x00000010050872a5 */ /* 0x000fe4000f8e00ff */
[----:B------:R-:W-:Y:S04]  /*4c60*/  USEL UR10, UR6, UR4, !UP4 ;  /* 0x00000004060a7287 */ /* 0x000fe8000e000000 */
[----:B------:R-:W-:Y:S01]  /*4c70*/  UIADD3 UR11, UPT, UPT, -UR10, URZ, URZ ;  /* 0x000000ff0a0b7290 */ /* 0x000fe2000fffe1ff */
[----:B------:R-:W-:Y:S02]  /*4c80*/  @!UP0 UMOV UR4, UR9 ;  /* 0x0000000900048c82 */ /* 0x000fe40008000000 */
[----:B------:R-:W-:Y:S02]  /*4c90*/  @!UP0 USHF.R.U32.HI UR4, URZ, UR17, UR4 ;  /* 0x00000011ff048299 */ /* 0x000fe40008011604 */
[----:B------:R-:W-:Y:S02]  /*4ca0*/  UIMAD UR8, UR39, UR11, UR6 ;  /* 0x0000000b270872a4 */ /* 0x000fe4000f8e0206 */
[----:B------:R-:W-:Y:S04]  /*4cb0*/  @!UP0 USEL UR4, UR5, UR4, !UP4 ;  /* 0x0000000405048287 */ /* 0x000fe8000e000000 */
[----:B------:R-:W-:Y:S02]  /*4cc0*/  @!UP0 UIMAD UR8, UR7, UR8, UR4 ;  /* 0x00000008070882a4 */ /* 0x000fe4000f8e0204 */
[----:B------:R-:W-:Y:S02]  /*4cd0*/  @!UP0 UIADD3 UR9, UPT, UPT, UR10, -UR4, URZ ;  /* 0x800000040a098290 */ /* 0x000fe4000fffe0ff */
[----:B------:R-:W-:Y:S02]  /*4ce0*/  UIADD3 UR4, UPT, UPT, -UR5, URZ, URZ ;  /* 0x000000ff05047290 */ /* 0x000fe4000fffe1ff */
[----:B------:R-:W-:Y:S02]  /*4cf0*/  UIADD3 UR7, UPT, UPT, -UR6, URZ, URZ ;  /* 0x000000ff06077290 */ /* 0x000fe4000fffe1ff */
[----:B------:R-:W-:Y:S02]  /*4d00*/  @!UP0 UIMAD UR6, UR9, UR39, UR5 ;  /* 0x00000027090682a4 */ /* 0x000fe4000f8e0205 */
[----:B------:R-:W-:Y:S02]  /*4d10*/  UIMAD UR14, UR15, UR4, UR14 ;  /* 0x000000040f0e72a4 */ /* 0x000fe4000f8e020e */
[----:B------:R-:W-:Y:S01]  /*4d20*/  UIMAD UR13, UR30, UR7, UR13 ;  /* 0x000000071e0d72a4 */ /* 0x000fe2000f8e020d */
[----:B------:R-:W-:Y:S02]  /*4d30*/  @!UP0 UMOV UR5, UR8 ;  /* 0x0000000800058c82 */ /* 0x000fe40008000000 */
[----:B------:R-:W-:Y:S02]  /*4d40*/  UIMAD UR14, UR5, UR15, UR14 ;  /* 0x0000000f050e72a4 */ /* 0x000fe4000f8e020e */
[----:B------:R-:W-:Y:S11]  /*4d50*/  UIMAD UR13, UR6, UR30, UR13 ;  /* 0x0000001e060d72a4 */ /* 0x000ff6000f8e020d */
[----:B------:R-:W-:Y:S01]  /*4d60*/  @!UPT UIADD3 URZ, UPT, UPT, URZ, URZ, URZ ;  /* 0x000000fffffff290 */ /* 0x000fe2000fffe0ff */
.L_x_79:
[----:B------:R-:W2:Y:S01]  /*4d70*/  @!UP2 LDCU.128 UR20, c[0x0][0xb10] ;  /* 0x00016200ff14a7ac */ /* 0x000ea20008000c00 */
[C---:B------:R-:W-:Y:S02]  /*4d80*/  ISETP.NE.U32.AND P1, PT, R4.reuse, RZ, PT ;  /* 0x000000ff0400720c */ /* 0x040fe40003f25070 */
[----:B------:R-:W-:Y:S02]  /*4d90*/  ISETP.NE.U32.AND P0, PT, R4, RZ, PT ;  /* 0x000000ff0400720c */ /* 0x000fe40003f05070 */
[C---:B------:R-:W-:Y:S02]  /*4da0*/  ISETP.NE.AND.EX P1, PT, R5.reuse, RZ, PT, P1 ;  /* 0x000000ff0500720c */ /* 0x040fe40003f25310 */
[----:B------:R-:W-:Y:S01]  /*4db0*/  ISETP.NE.AND.EX P0, PT, R5, RZ, PT, P0 ;  /* 0x000000ff0500720c */ /* 0x000fe20003f05300 */
[----:B------:R-:W3:Y:S01]  /*4dc0*/  @!UP2 LDCU UR5, c[0x0][0xb0c] ;  /* 0x00016180ff05a7ac */ /* 0x000ee20008000800 */
[----:B------:R-:W-:Y:S02]  /*4dd0*/  USHF.L.U32 UR11, UR25, 0x6, URZ ;  /* 0x00000006190b7899 */ /* 0x000fe400080006ff */
[----:B------:R-:W-:Y:S02]  /*4de0*/  USHF.L.U32 UR10, UR27, 0x6, URZ ;  /* 0x000000061b0a7899 */ /* 0x000fe400080006ff */
[----:B--2---:R-:W-:Y:S07]  /*4df0*/  UIMAD.WIDE.U32 UR6, UR14, UR20, URZ ;  /* 0x000000140e0672a5 */ /* 0x004fee000f8e00ff */
[----:B------:R-:W-:Y:S01]  /*4e00*/  @!UP2 UMOV UR4, UR7 ;  /* 0x000000070004ac82 */ /* 0x000fe20008000000 */
[----:B---3--:R-:W-:Y:S02]  /*4e10*/  @!UP2 UISETP.NE.AND UP0, UPT, UR5, 0x1, UPT ;  /* 0x000000010500a88c */ /* 0x008fe4000bf05270 */
[----:B------:R-:W-:Y:S02]  /*4e20*/  @!UP2 USHF.R.U32.HI UR4, URZ, UR21, UR4 ;  /* 0x00000015ff04a299 */ /* 0x000fe40008011604 */
[----:B------:R-:W-:Y:S02]  /*4e30*/  UIMAD.WIDE.U32 UR6, UR13, UR23, URZ ;  /* 0x000000170d0672a5 */ /* 0x000fe4000f8e00ff */
[----:B------:R-:W-:Y:S02]  /*4e40*/  @!UP2 USEL UR8, UR14, UR4, !UP0 ;  /* 0x000000040e08a287 */ /* 0x000fe4000c000000 */
[----:B------:R-:W-:Y:S03]  /*4e50*/  @!UP2 UISETP.NE.AND UP0, UPT, UR22, 0x1, UPT ;  /* 0x000000011600a88c */ /* 0x000fe6000bf05270 */
[----:B------:R-:W-:Y:S02]  /*4e60*/  @!UP2 UMOV UR6, UR7 ;  /* 0x000000070006ac82 */ /* 0x000fe40008000000 */
[----:B------:R-:W2:Y:S02]  /*4e70*/  @!UP2 LDCU UR4, c[0x0][0xb20] ;  /* 0x00016400ff04a7ac */ /* 0x000ea40008000800 */
[----:B--2---:R-:W-:Y:S04]  /*4e80*/  @!UP2 USHF.R.U32.HI UR6, URZ, UR4, UR6 ;  /* 0x00000004ff06a299 */ /* 0x004fe80008011606 */
[----:B------:R-:W-:Y:S04]  /*4e90*/  @!UP2 USEL UR6, UR13, UR6, !UP0 ;  /* 0x000000060d06a287 */ /* 0x000fe8000c000000 */
[----:B------:R-:W-:Y:S02]  /*4ea0*/  @!UP2 UIADD3 UR4, UPT, UPT, -UR8, UR6, URZ ;  /* 0x000000060804a290 */ /* 0x000fe4000fffe1ff */
[----:B------:R-:W-:Y:S02]  /*4eb0*/  @!UP2 UIADD3 UR6, UPT, UPT, UR8, -UR6, URZ ;  /* 0x800000060806a290 */ /* 0x000fe4000fffe0ff */
[----:B------:R-:W-:Y:S02]  /*4ec0*/  @!UP2 UIMAD UR14, UR4, UR5, UR14 ;  /* 0x00000005040ea2a4 */ /* 0x000fe4000f8e020e */
[----:B------:R-:W-:Y:S01]  /*4ed0*/  @!UP2 UIMAD UR13, UR6, UR22, UR13 ;  /* 0x00000016060da2a4 */ /* 0x000fe2000f8e020d */
[----:B------:R-:W-:Y:S11]  /*4ee0*/  BRA.U UP3, `(.L_x_80) ;  /* 0x0000000103107547 */ /* 0x000ff6000b800000 */
[----:B------:R-:W-:Y:S04]  /*4ef0*/  MOV R6, UR38 ;  /* 0x0000002600067c02 */ /* 0x000fe80008000f00 */
[----:B------:R-:W-:Y:S04]  /*4f00*/  SHF.L.U32 R6, R6, 0x1f, RZ ;  /* 0x0000001f06067819 */ /* 0x000fe800000006ff */
[----:B------:R-:W2:Y:S02]  /*4f10*/  SYNCS.PHASECHK.TRANS64.TRYWAIT P2, [UR24+0x68], R6 ;  /* 0x00006806ff0075a7 */ /* 0x000ea40008041118 */
[----:B--2---:R-:W-:Y:S05]  /*4f20*/  @!P2 BRA `(.L_x_81) ;  /* 0x000000380000a947 */ /* 0x004fea0003800000 */
.L_x_80:
[----:B------:R-:W-:Y:S05]  /*4f30*/  @!P1 BRA `(.L_x_82) ;  /* 0x0000000000309947 */ /* 0x000fea0003800000 */
[----:B----4-:R-:W-:Y:S01]  /*4f40*/  ISETP.NE.U32.AND P1, PT, R2, RZ, PT ;  /* 0x000000ff0200720c */ /* 0x010fe20003f25070 */
[----:B------:R-:W2:Y:S01]  /*4f50*/  LDCU.64 UR4, c[0x0][0x358] ;  /* 0x00006b00ff0477ac */ /* 0x000ea20008000a00 */
[----:B------:R-:W-:Y:S02]  /*4f60*/  IMAD.MOV.U32 R53, RZ, RZ, 0x1 ;  /* 0x00000001ff357424 */ /* 0x000fe400078e00ff */
[----:B------:R-:W-:Y:S11]  /*4f70*/  ISETP.NE.AND.EX P1, PT, R3, RZ, PT, P1 ;  /* 0x000000ff0300720c */ /* 0x000ff60003f25310 */
[----:B------:R-:W-:Y:S02]  /*4f80*/  @!UPT UIADD3 URZ, UPT, UPT, URZ, URZ, URZ ;  /* 0x000000fffffff290 */ /* 0x000fe4000fffe0ff */
[----:B------:R-:W3:Y:S01]  /*4f90*/  @P1 LDC.64 R8, c[0x0][0x888] ;  /* 0x00022200ff081b82 */ /* 0x000ee20000000a00 */
[----:B-1----:R-:W-:Y:S04]  /*4fa0*/  @P1 IMAD R0, R4, UR60, RZ ;  /* 0x0000003c04001c24 */ /* 0x002fe8000f8e02ff */
[----:B---3--:R-:W-:Y:S04]  /*4fb0*/  @P1 IMAD.WIDE R8, R0, 0x4, R8 ;  /* 0x0000000400081825 */ /* 0x008fe800078e0208 */
[----:B------:R-:W-:Y:S01]  /*4fc0*/  HFMA2 R0, -RZ, RZ, 0, 5.9604644775390625e-08 ;  /* 0x00000001ff007431 */ /* 0x000fe200000001ff */
[----:B--2--5:R2:W5:Y:S04]  /*4fd0*/  @P1 LDG.E R26, desc[UR4][R8.64] ;  /* 0x00000004081a1981 */ /* 0x024568000c1e1900 */
[----:B------:R-:W-:Y:S01]  /*4fe0*/  @!P1 PRMT R53, R0, 0x7610, R53 ;  /* 0x0000761000359816 */ /* 0x000fe20000000035 */
[----:B--2---:R-:W3:Y:S06]  /*4ff0*/  @!P1 LDC R26, c[0x0][0x880] ;  /* 0x00022000ff1a9b82 */ /* 0x004eec0000000800 */
.L_x_82:
[----:B---3-5:R-:W-:Y:S01]  /*5000*/  @!P0 FSETP.EQ.AND P1, PT, R26, RZ, PT ;  /* 0x000000ff1a00820b */ /* 0x028fe20003f22000 */
[----:B------:R-:W-:Y:S01]  /*5010*/  @!UPT UIADD3 URZ, UPT, UPT, URZ, URZ, URZ ;  /* 0x000000fffffff290 */ /* 0x000fe2000fffe0ff */
[----:B------:R-:W-:Y:S11]  /*5020*/  @!P0 BRA `(.L_x_83) ;  /* 0x0000000000188947 */ /* 0x000ff60003800000 */
[----:B------:R-:W-:Y:S02]  /*5030*/  LOP3.LUT P0, RZ, R53, 0xff, RZ, 0xc0, !PT ;  /* 0x000000ff35ff7812 */ /* 0x000fe4000780c0ff */
[----:B----4-:R-:W-:Y:S04]  /*5040*/  ISETP.NE.U32.AND P1, PT, R2, RZ, PT ;  /* 0x000000ff0200720c */ /* 0x010fe80003f25070 */
[----:B------:R-:W-:Y:S04]  /*5050*/  ISETP.NE.AND.EX P1, PT, R3, RZ, PT, P1 ;  /* 0x000000ff0300720c */ /* 0x000fe80003f25310 */
[----:B------:R-:W-:Y:S03]  /*5060*/  PLOP3.LUT P1, PT, P1, PT, PT, 0x8, 0x80 ;  /* 0x000000000080781c */ /* 0x000fe60000f2e170 */
[----:B------:R-:W-:Y:S11]  /*5070*/  @P0 FSETP.EQ.AND P1, PT, R26, RZ, PT ;  /* 0x000000ff1a00020b */ /* 0x000ff60003f22000 */
[----:B------:R-:W-:Y:S02]  /*5080*/  @!UPT UIADD3 URZ, UPT, UPT, URZ, URZ, URZ ;  /* 0x000000fffffff290 */ /* 0x000fe4000fffe0ff */
.L_x_83:
[----:B------:R-:W-:Y:S01]  /*5090*/  ULEA UR4, UR12, UR24, 0x3 ;  /* 0x000000180c047291 */ /* 0x000fe2000f8e18ff */
[----:B------:R-:W-:Y:S02]  /*50a0*/  SHF.L.U32 R9, R15, 0x1f, RZ ;  /* 0x0000001f0f097819 */ /* 0x000fe400000006ff */
[----:B------:R-:W-:Y:S04]  /*50b0*/  ELECT P0, URZ, PT ;  /* 0x0000000000ff782f */ /* 0x000fe80003800000 */
[----:B------:R-:W-:Y:S02]  /*50c0*/  PLOP3.LUT P1, PT, P1, P0, PT, 0xf2, 0x2f ;  /* 0x00000000002f781c */ /* 0x000fe40000f21e72 */
[----:B------:R-:W2:Y:S11]  /*50d0*/  SYNCS.PHASECHK.TRANS64.TRYWAIT P2, [UR4+0x48], R9 ;  /* 0x00004809ff0075a7 */ /* 0x000eb60008041104 */
[----:B------:R-:W-:Y:S05]  /*50e0*/  @!P1 IADD3 R8, P0, PT, R16, 0x580, RZ ;  /* 0x0000058010089810 */ /* 0x000fea0007f1e0ff */
[----:B-1----:R-:W-:Y:S01]  /*50f0*/  @!P1 IMAD.X R6, RZ, RZ, R17, P0 ;  /* 0x000000ffff069224 */ /* 0x002fe200000e0611 */
[----:B--2---:R-:W-:Y:S07]  /*5100*/  @!P2 BRA `(.L_x_84) ;  /* 0x0000003400a0a947 */ /* 0x004fee0003800000 */
.L_x_153:
[----:B------:R-:W-:Y:S01]  /*5110*/  @!P1 R2UR UR7, R6 ;  /* 0x00000000060792ca */ /* 0x000fe200000e0000 */
[----:B------:R-:W-:Y:S01]  /*5120*/  UIADD3 UR5, UPT, UPT, UR12, 0x1, URZ ;  /* 0x000000010c057890 */ /* 0x000fe2000fffe0ff */
[----:B------:R-:W-:Y:S01]  /*5130*/  @!P1 R2UR UR6, R8 ;  /* 0x00000000080692ca */ /* 0x000fe200000e0000 */
[----:B------:R-:W-:Y:S01]  /*5140*/  UIADD3 UR9, UPT, UPT, UR4, 0x30, URZ ;  /* 0x0000003004097890 */ /* 0x000fe2000fffe0ff */
[----:B------:R-:W-:Y:S01]  /*5150*/  @!P1 IMAD.MOV.U32 R6, RZ, RZ, 0x2000 ;  /* 0x00002000ff069424 */ /* 0x000fe200078e00ff */
[----:B------:R-:W-:Y:S01]  /*5160*/  UISETP.NE.AND UP0, UPT, UR5, 0x3, UPT ;  /* 0x000000030500788c */ /* 0x000fe2000bf05270 */
[----:B------:R-:W-:Y:S01]  /*5170*/  VIADD R14, R14, 0x1 ;  /* 0x000000010e0e7836 */ /* 0x000fe20000000000 */
[----:B------:R-:W-:Y:S01]  /*5180*/  UMOV UR22, 0x0 ;  /* 0x0000000000167882 */ /* 0x000fe20000000000 */
[----:B------:R-:W-:Y:S01]  /*5190*/  UMOV UR23, 0x10000000 ;  /* 0x1000000000177882 */ /* 0x000fe20000000000 */
[----:B------:R-:W-:Y:S04]  /*51a0*/  UPRMT UR20, UR54, 0x654, UR9 ;  /* 0x0000065436147896 */ /* 0x000fe80008000009 */
[----:B-1----:R-:W-:Y:S01]  /*51b0*/  IMAD.U32 R9, RZ, RZ, UR7 ;  /* 0x00000007ff097e24 */ /* 0x002fe2000f8e00ff */
[----:B------:R-:W-:Y:S01]  /*51c0*/  USEL UR7, URZ, 0x1, UP0 ;  /* 0x00000001ff077887 */ /* 0x000fe20008000000 */
[----:B------:R-:W-:Y:S01]  /*51d0*/  IMAD.U32 R8, RZ, RZ, UR6 ;  /* 0x00000006ff087e24 */ /* 0x000fe2000f8e00ff */
[----:B------:R-:W-:Y:S02]  /*51e0*/  USEL UR6, UR5, URZ, UP0 ;  /* 0x000000ff05067287 */ /* 0x000fe40008000000 */
[----:B------:R-:W-:Y:S01]  /*51f0*/  VOTEU.ALL UP0, P1 ;  /* 0x0000000000ff7886 */ /* 0x000fe20000800000 */
[----:B------:R-:W-:Y:S02]  /*5200*/  @!P1 R2UR UR19, R9 ;  /* 0x00000000091392ca */ /* 0x000fe400000e0000 */
[----:B------:R-:W-:Y:S02]  /*5210*/  @!P1 R2UR UR18, R8 ;  /* 0x00000000081292ca */ /* 0x000fe400000e0000 */
[----:B------:R-:W-:Y:S01]  /*5220*/  @!UP0 ULEA UR5, UR12, UR24, 0xd ;  /* 0x000000180c058291 */ /* 0x000fe2000f8e68ff */
[----:B------:R-:W-:Y:S02]  /*5230*/  LOP3.LUT R15, R15, UR7, RZ, 0x3c, !PT ;  /* 0x000000070f0f7c12 */ /* 0x000fe4000f8e3cff */
[----:B------:R-:W-:Y:S01]  /*5240*/  UMOV UR12, UR60 ;  /* 0x0000003c000c7c82 */ /* 0x000fe20008000000 */
[----:B------:R-:W-:Y:S01]  /*5250*/  @!UP0 UIADD3 UR8, UPT, UPT, UR5, 0x400, URZ ;  /* 0x0000040005088890 */ /* 0x000fe2000fffe0ff */
[----:B------:R-:W-:Y:S01]  /*5260*/  SHF.L.U32 R0, R15, 0x1f, RZ ;  /* 0x0000001f0f007819 */ /* 0x000fe200000006ff */
[----:B------:R-:W-:Y:S01]  /*5270*/  VOTEU.ALL UP0, P1 ;  /* 0x0000000000ff7886 */ /* 0x000fe20000800000 */
[----:B------:R-:W-:Y:S06]  /*5280*/  ULEA UR5, UR6, UR24, 0x3 ;  /* 0x0000001806057291 */ /* 0x000fec000f8e18ff */
[----:B------:R1:W-:Y:S01]  /*5290*/  @!UP0 UTMALDG.3D [UR8], [UR18], desc[UR22] ;  /* 0x00001608120085b4 */ /* 0x0003e20008011000 */
[----:B------:R1:W-:Y:S01]  /*52a0*/  @!P1 SYNCS.ARRIVE.TRANS64.RED.A0TR RZ, [UR4+0x30], R6 ;  /* 0x00003006ffff99a7 */ /* 0x0003e20008300404 */
[----:B------:R-:W-:Y:S01]  /*52b0*/  SYNCS.ARRIVE.TRANS64.RED.A1T0 RZ, [UR20], RZ ;  /* 0x000000ffffff79a7 */ /* 0x000fe20008100414 */
[----:B------:R-:W2:Y:S02]  /*52c0*/  SYNCS.PHASECHK.TRANS64.TRYWAIT P0, [UR5+0x48], R0 ;  /* 0x00004800ff0075a7 */ /* 0x000ea40008001105 */
[----:B-12---:R-:W-:Y:S05]  /*52d0*/  @!P0 BRA `(.L_x_85) ;  /* 0x0000003400448947 */ /* 0x006fea0003800000 */
.L_x_155:
[----:B------:R-:W-:Y:S01]  /*52e0*/  UIADD3 UR9, UPT, UPT, UR5, 0x30, URZ ;  /* 0x0000003005097890 */ /* 0x000fe2000fffe0ff */
[----:B-1----:R-:W-:Y:S01]  /*52f0*/  @!P1 IADD3 R6, P0, PT, R16, 0x580, RZ ;  /* 0x0000058010069810 */ /* 0x002fe20007f1e0ff */
[----:B------:R-:W-:Y:S01]  /*5300*/  UPLOP3.LUT UP3, UPT, UPT, UPT, UPT, 0x80, 0x8 ;  /* 0x000000000008789c */ /* 0x000fe20003f6f070 */
[----:B------:R-:W-:Y:S01]  /*5310*/  R2UR UR23, R55 ;  /* 0x00000000371772ca */ /* 0x000fe200000e0000 */
[----:B------:R-:W-:Y:S01]  /*5320*/  UMOV UR20, 0x0 ;  /* 0x0000000000147882 */ /* 0x000fe20000000000 */
[----:B------:R-:W-:Y:S01]  /*5330*/  @!P1 R2UR UR7, R6 ;  /* 0x00000000060792ca */ /* 0x000fe200000e0000 */
[----:B------:R-:W-:Y:S01]  /*5340*/  @!P1 IMAD.X R0, RZ, RZ, R17, P0 ;  /* 0x000000ffff009224 */ /* 0x000fe200000e0611 */
[----:B------:R-:W-:Y:S01]  /*5350*/  UMOV UR21, 0x10000000 ;  /* 0x1000000000157882 */ /* 0x000fe20000000000 */
[----:B------:R-:W-:Y:S01]  /*5360*/  UMOV UR12, UR60 ;  /* 0x0000003c000c7c82 */ /* 0x000fe20008000000 */
[----:B------:R-:W-:Y:S01]  /*5370*/  VOTEU.ALL UP0, P1 ;  /* 0x0000000000ff7886 */ /* 0x000fe20000800000 */
[----:B------:R-:W-:Y:S01]  /*5380*/  R2UR UR22, R56 ;  /* 0x00000000381672ca */ /* 0x000fe200000e0000 */
[----:B------:R-:W-:Y:S01]  /*5390*/  UMOV UR60, UR26 ;  /* 0x0000001a003c7c82 */ /* 0x000fe20008000000 */
[----:B------:R-:W-:Y:S02]  /*53a0*/  @!P1 R2UR UR4, R0 ;  /* 0x00000000000492ca */ /* 0x000fe400000e0000 */
[----:B------:R-:W-:Y:S01]  /*53b0*/  @!UP0 UIADD3 UR10, UPT, UPT, UR10, 0x20, URZ ;  /* 0x000000200a0a8890 */ /* 0x000fe2000fffe0ff */
[C---:B------:R-:W-:Y:S01]  /*53c0*/  ISETP.NE.AND P0, PT, R14.reuse, 0x2, PT ;  /* 0x000000020e00780c */ /* 0x040fe20003f05270 */
[----:B------:R-:W-:Y:S02]  /*53d0*/  UIADD3 UR27, UPT, UPT, UR13, UR23, URZ ;  /* 0x000000170d1b7290 */ /* 0x000fe4000fffe0ff */
[----:B------:R-:W-:Y:S01]  /*53e0*/  IMAD.U32 R8, RZ, RZ, UR7 ;  /* 0x00000007ff087e24 */ /* 0x000fe2000f8e00ff */
[----:B------:R-:W-:Y:S02]  /*53f0*/  SEL R0, RZ, 0x1, P0 ;  /* 0x00000001ff007807 */ /* 0x000fe40000000000 */
[----:B------:R-:W-:Y:S02]  /*5400*/  SEL R14, R14, RZ, P0 ;  /* 0x000000ff0e0e7207 */ /* 0x000fe40000000000 */
[----:B------:R-:W-:Y:S01]  /*5410*/  @!P1 R2UR UR18, R8 ;  /* 0x00000000081292ca */ /* 0x000fe200000e0000 */
[----:B------:R-:W-:Y:S01]  /*5420*/  UIADD3 UR25, UPT, UPT, UR14, UR22, URZ ;  /* 0x000000160e197290 */ /* 0x000fe2000fffe0ff */
[----:B------:R-:W-:Y:S01]  /*5430*/  IMAD.U32 R9, RZ, RZ, UR4 ;  /* 0x00000004ff097e24 */ /* 0x000fe2000f8e00ff */
[----:B------:R-:W-:Y:S01]  /*5440*/  @!UP0 ULEA UR4, UR6, UR24, 0xd ;  /* 0x0000001806048291 */ /* 0x000fe2000f8e68ff */
[----:B------:R-:W-:Y:S03]  /*5450*/  LOP3.LUT R13, R13, R0, RZ, 0x3c, !PT ;  /* 0x000000000d0d7212 */ /* 0x000fe600078e3cff */
[----:B------:R-:W-:Y:S01]  /*5460*/  @!P1 R2UR UR19, R9 ;  /* 0x00000000091392ca */ /* 0x000fe200000e0000 */
[----:B------:R-:W-:Y:S01]  /*5470*/  @!UP0 UIADD3 UR8, UPT, UPT, UR4, 0x400, URZ ;  /* 0x0000040004088890 */ /* 0x000fe2000fffe0ff */
[----:B------:R-:W-:Y:S01]  /*5480*/  VOTEU.ALL UP0, P1 ;  /* 0x0000000000ff7886 */ /* 0x000fe20000800000 */
[----:B------:R-:W-:Y:S10]  /*5490*/  UPRMT UR4, UR54, 0x654, UR9 ;  /* 0x0000065436047896 */ /* 0x000ff40008000009 */
[----:B------:R1:W-:Y:S01]  /*54a0*/  @!UP0 UTMALDG.3D [UR8], [UR18], desc[UR20] ;  /* 0x00001408120085b4 */ /* 0x0003e20008011000 */
[----:B------:R3:W-:Y:S01]  /*54b0*/  @!P1 SYNCS.ARRIVE.TRANS64.RED.A0TR RZ, [UR5+0x30], R7 ;  /* 0x00003007ffff99a7 */ /* 0x0007e20008300405 */
[----:B------:R-:W-:Y:S01]  /*54c0*/  SYNCS.ARRIVE.TRANS64.RED.A1T0 RZ, [UR4], RZ ;  /* 0x000000ffffff79a7 */ /* 0x000fe20008100404 */
[----:B------:R-:W-:Y:S04]  /*54d0*/  UIADD3 UR4, UPT, UPT, UR6, 0x1, URZ ;  /* 0x0000000106047890 */ /* 0x000fe8000fffe0ff */
[----:B------:R-:W-:Y:S04]  /*54e0*/  UISETP.NE.AND UP0, UPT, UR4, 0x3, UPT ;  /* 0x000000030400788c */ /* 0x000fe8000bf05270 */
[----:B------:R-:W-:Y:S06]  /*54f0*/  USEL UR5, URZ, 0x1, UP0 ;  /* 0x00000001ff057887 */ /* 0x000fec0008000000 */
[----:B------:R-:W-:Y:S01]  /*5500*/  LOP3.LUT R15, R15, UR5, RZ, 0x3c, !PT ;  /* 0x000000050f0f7c12 */ /* 0x000fe2000f8e3cff */
[----:B-1----:R-:W-:Y:S01]  /*5510*/  USEL UR12, UR4, URZ, UP0 ;  /* 0x000000ff040c7287 */ /* 0x002fe20008000000 */
[----:B------:R-:W-:Y:S11]  /*5520*/  BRA.U UP1, `(.L_x_86) ;  /* 0xfffffff101f07547 */ /* 0x000ff6000b83ffff */
[----:B------:R-:W-:Y:S01]  /*5530*/  UIADD3 UR24, UPT, UPT, UR24, 0x48, URZ ;  /* 0x0000004818187890 */ /* 0x000fe2000fffe0ff */
[----:B----4-:R-:W-:-:S03]  /*5540*/  SHF.L.U32 R2, R15, 0x1f, RZ ;  /* 0x0000001f0f027819 */ /* 0x010fc600000006ff */
[----:B------:R-:W-:-:S09]  /*5550*/  ULEA UR4, UR12, UR24, 0x3 ;  /* 0x000000180c047291 */ /* 0x000fd2000f8e18ff */
[----:B------:R-:W1:Y:S02]  /*5560*/  SYNCS.PHASECHK.TRANS64.TRYWAIT P0, [UR4], R2 ;  /* 0x00000002ff0075a7 */ /* 0x000e640008001104 */
[----:B-1----:R-:W-:Y:S05]  /*5570*/  @!P0 BRA `(.L_x_87) ;  /* 0x0000003000b48947 */ /* 0x002fea0003800000 */
.L_x_157:
        /* <DEDUP_REMOVED lines=9> */
.L_x_159:
        /* <DEDUP_REMOVED lines=8> */
.L_x_89:
[----:B-1----:R1:W2:Y:S02]  /*5690*/  SYNCS.PHASECHK.TRANS64.TRYWAIT P0, [R0+URZ], R2 ;  /* 0x00000002000075a7 */ /* 0x0022a400080011ff */
[----:B--2---:R-:W-:Y:S05]  /*56a0*/  @!P0 NANOSLEEP.SYNCS 0x989680 ;  /* 0x009896800000895d */ /* 0x004fea0003900000 */
[----:B------:R-:W2:Y:S02]  /*56b0*/  @!P0 SYNCS.PHASECHK.TRANS64 P0, [R0+URZ], R2 ;  /* 0x00000002000085a7 */ /* 0x000ea400080010ff */
[----:B--2---:R-:W-:Y:S05]  /*56c0*/  @P0 EXIT ;  /* 0x000000000000094d */ /* 0x004fea0003800000 */
[----:B------:R-:W-:Y:S05]  /*56d0*/  BRA `(.L_x_89) ;  /* 0xfffffffc00ec7947 */ /* 0x000fea000383ffff */
.L_x_77:
[----:B------:R-:W-:-:S06]  /*56e0*/  UISETP.GE.AND UP0, UPT, UR22, 0x4, UPT ;  /* 0x000000041600788c */ /* 0x000fcc000bf06270 */
[----:B------:R-:W-:-:S13]  /*56f0*/  PLOP3.LUT P0, PT, PT, PT, UP0, 0x80, 0x8 ;  /* 0x000000000008781c */ /* 0x000fda0003f0f008 */
[----:B------:R-:W-:Y:S05]  /*5700*/  @!P0 EXIT ;  /* 0x000000000000894d */ /* 0x000fea0003800000 */
[----:B------:R-:W-:Y:S01]  /*5710*/  BAR.SYNC.DEFER_BLOCKING 0x6, 0xa0 ;  /* 0x0182800000007b1d */ /* 0x000fe20000010000 */
[C---:B------:R-:W-:Y:S01]  /*5720*/  IMAD.SHL.U32 R4, R64.reuse, 0x20, RZ ;  /* 0x0000002040047824 */ /* 0x040fe200078e00ff */
[C---:B------:R-:W-:Y:S01]  /*5730*/  R2P PR, R64.reuse, 0x6 ;  /* 0x0000000640007804 */ /* 0x040fe20000000000 */
[C---:B------:R-:W-:Y:S01]  /*5740*/  IMAD.SHL.U32 R2, R64.reuse, 0x4, RZ ;  /* 0x0000000440027824 */ /* 0x040fe200078e00ff */
[----:B------:R-:W-:Y:S01]  /*5750*/  CS2R R60, SRZ ;  /* 0x00000000003c7805 */ /* 0x000fe2000001ff00 */
[----:B------:R-:W-:Y:S01]  /*5760*/  IMAD.U32 R23, R64, 0x10000, RZ ;  /* 0x0001000040177824 */ /* 0x000fe200078e00ff */
[----:B------:R-:W-:Y:S01]  /*5770*/  UMOV UR43, 0x400 ;  /* 0x00000400002b7882 */ /* 0x000fe20000000000 */
[----:B------:R-:W1:Y:S01]  /*5780*/  LDCU.64 UR4, c[0x0][0x890] ;  /* 0x00011200ff0477ac */ /* 0x000e620008000a00 */
[----:B------:R-:W2:Y:S01]  /*5790*/  LDC.64 R50, c[0x0][0x8b0] ;  /* 0x00022c00ff327b82 */ /* 0x000ea20000000a00 */
[----:B------:R-:W-:Y:S01]  /*57a0*/  LOP3.LUT R3, R4, 0xe0, RZ, 0xc0, !PT ;  /* 0x000000e004037812 */ /* 0x000fe200078ec0ff */
[----:B------:R-:W-:Y:S01]  /*57b0*/  IMAD.SHL.U32 R52, R64, 0x10, RZ ;  /* 0x0000001040347824 */ /* 0x000fe200078e00ff */
[----:B------:R-:W-:Y:S01]  /*57c0*/  ULEA UR43, UR54, UR43, 0x18 ;  /* 0x0000002b362b7291 */ /* 0x000fe2000f8ec0ff */
[----:B------:R-:W-:Y:S01]  /*57d0*/  LOP3.LUT R4, R4, 0x100, RZ, 0xc0, !PT ;  /* 0x0000010004047812 */ /* 0x000fe200078ec0ff */
[----:B------:R-:W-:Y:S01]  /*57e0*/  IMAD.MOV.U32 R63, RZ, RZ, 0x8 ;  /* 0x00000008ff3f7424 */ /* 0x000fe200078e00ff */
[----:B------:R-:W-:Y:S01]  /*57f0*/  LOP3.LUT R2, R3, 0x1c, R2, 0xf8, !PT ;  /* 0x0000001c03027812 */ /* 0x000fe200078ef802 */
[----:B------:R-:W-:Y:S01]  /*5800*/  IMAD.MOV.U32 R62, RZ, RZ, 0x10 ;  /* 0x00000010ff3e7424 */ /* 0x000fe200078e00ff */
[----:B------:R-:W3:Y:S01]  /*5810*/  LDC.64 R48, c[0x0][0x8a8] ;  /* 0x00022a00ff307b82 */ /* 0x000ee20000000a00 */
[----:B------:R-:W-:Y:S01]  /*5820*/  SHF.R.U32.HI R3, RZ, 0x2, R64 ;  /* 0x00000002ff037819 */ /* 0x000fe20000011640 */
[----:B------:R-:W-:Y:S01]  /*5830*/  IMAD.MOV.U32 R22, RZ, RZ, RZ ;  /* 0x000000ffff167224 */ /* 0x000fe200078e00ff */
[----:B------:R-:W-:Y:S01]  /*5840*/  LOP3.LUT R23, R23, 0x600000, RZ, 0xc0, !PT ;  /* 0x0060000017177812 */ /* 0x000fe200078ec0ff */
[----:B------:R-:W-:Y:S01]  /*5850*/  IMAD.MOV.U32 R59, RZ, RZ, RZ ;  /* 0x000000ffff3b7224 */ /* 0x000fe200078e00ff */
[----:B------:R-:W-:Y:S01]  /*5860*/  LOP3.LUT R52, R4, 0x600, R52, 0xf8, !PT ;  /* 0x0000060004347812 */ /* 0x000fe200078ef834 */
[----:B------:R-:W4:Y:S01]  /*5870*/  LDCU UR61, c[0x0][0x370] ;  /* 0x00006e00ff3d77ac */ /* 0x000f220008000800 */
[----:B------:R-:W-:Y:S01]  /*5880*/  LOP3.LUT R2, R2, 0x4, R3, 0x78, !PT ;  /* 0x0000000402027812 */ /* 0x000fe200078e7803 */
[----:B------:R-:W4:Y:S01]  /*5890*/  LDS R0, [UR43+0x120] ;  /* 0x0001202bff007984 */ /* 0x000f220008000800 */
[----:B-1----:R-:W-:Y:S01]  /*58a0*/  IMAD.U32 R66, RZ, RZ, UR4 ;  /* 0x00000004ff427e24 */ /* 0x002fe2000f8e00ff */
[----:B------:R-:W-:Y:S01]  /*58b0*/  UIADD3 UR4, UPT, UPT, UR43, 0x400, URZ ;  /* 0x000004002b047890 */ /* 0x000fe2000fffe0ff */
[----:B------:R-:W-:Y:S01]  /*58c0*/  LOP3.LUT R52, R52, R2, RZ, 0xfc, !PT ;  /* 0x0000000234347212 */ /* 0x000fe200078efcff */
[----:B------:R-:W-:Y:S01]  /*58d0*/  IMAD.U32 R65, RZ, RZ, UR5 ;  /* 0x00000005ff417e24 */ /* 0x000fe2000f8e00ff */
[----:B------:R-:W-:Y:S01]  /*58e0*/  LOP3.LUT R64, R64, 0x60, RZ, 0xc0, !PT ;  /* 0x0000006040407812 */ /* 0x000fe200078ec0ff */
[----:B------:R-:W1:Y:S01]  /*58f0*/  LDCU UR42, c[0x0][0xb0c] ;  /* 0x00016180ff2a77ac */ /* 0x000e620008000800 */
[----:B------:R-:W-:Y:S01]  /*5900*/  SEL R63, R63, 0xfffffff8, !P1 ;  /* 0xfffffff83f3f7807 */ /* 0x000fe20004800000 */
[----:B------:R-:W-:Y:S01]  /*5910*/  IMAD.U32 R68, RZ, RZ, UR4 ;  /* 0x00000004ff447e24 */ /* 0x000fe2000f8e00ff */
[----:B------:R-:W-:Y:S01]  /*5920*/  SEL R62, R62, 0xfffffff0, !P2 ;  /* 0xfffffff03e3e7807 */ /* 0x000fe20005000000 */
[----:B------:R-:W1:Y:S01]  /*5930*/  LDCU UR38, c[0x0][0xb30] ;  /* 0x00016600ff2677ac */ /* 0x000e620008000800 */
[----:B------:R-:W1:Y:S01]  /*5940*/  LDCU.64 UR62, c[0x0][0x888] ;  /* 0x00011100ff3e77ac */ /* 0x000e620008000a00 */
[----:B------:R-:W1:Y:S01]  /*5950*/  LDCU.64 UR40, c[0x0][0xb28] ;  /* 0x00016500ff2877ac */ /* 0x000e620008000a00 */
[----:B------:R-:W1:Y:S01]  /*5960*/  LDCU.128 UR56, c[0x0][0xb10] ;  /* 0x00016200ff3877ac */ /* 0x000e620008000c00 */
[----:B------:R-:W1:Y:S01]  /*5970*/  LDCU UR55, c[0x0][0x374] ;  /* 0x00006e80ff3777ac */ /* 0x000e620008000800 */
[----:B------:R-:W-:Y:S01]  /*5980*/  UMOV UR53, 0x1 ;  /* 0x0000000100357882 */ /* 0x000fe20000000000 */
[----:B------:R-:W-:Y:S01]  /*5990*/  UMOV UR45, URZ ;  /* 0x000000ff002d7c82 */ /* 0x000fe20008000000 */
[----:B------:R-:W-:Y:S01]  /*59a0*/  UMOV UR52, URZ ;  /* 0x000000ff00347c82 */ /* 0x000fe20008000000 */
[----:B------:R-:W-:Y:S01]  /*59b0*/  UMOV UR47, URZ ;  /* 0x000000ff002f7c82 */ /* 0x000fe20008000000 */
[----:B-1234-:R-:W-:-:S07]  /*59c0*/  IMAD.IADD R23, R0, 0x1, R23 ;  /* 0x0000000100177824 */ /* 0x01efce00078e0217 */
.L_x_120:
[C---:B------:R-:W-:Y:S02]  /*59d0*/  LEA R0, R59.reuse, UR43, 0x3 ;  /* 0x0000002b3b007c11 */ /* 0x040fe4000f8e18ff */
[----:B------:R-:W-:Y:S02]  /*59e0*/  SHF.L.U32 R2, R60, 0x1f, RZ ;  /* 0x0000001f3c027819 */ /* 0x000fe400000006ff */
[----:B------:R-:W-:Y:S02]  /*59f0*/  LEA R4, R59, UR43, 0x4 ;  /* 0x0000002b3b047c11 */ /* 0x000fe4000f8e20ff */
[----:B------:R-:W1:Y:S02]  /*5a00*/  SYNCS.PHASECHK.TRANS64.TRYWAIT P0, [R0+URZ+0x70], R2 ;  /* 0x00007002000075a7 */ /* 0x000e6400080011ff */
[----:B-1----:R-:W-:Y:S05]  /*5a10*/  @!P0 BRA `(.L_x_90) ;  /* 0x0000002c00bc8947 */ /* 0x002fea0003800000 */
.L_x_160:
[----:B------:R-:W-:Y:S01]  /*5a20*/  R2UR UR7, R67 ;  /* 0x00000000430772ca */ /* 0x000fe200000e0000 */
[----:B------:R-:W2:Y:S01]  /*5a30*/  LDS.128 R4, [R4+0x100] ;  /* 0x0001000004047984 */ /* 0x000ea20000000c00 */
[----:B-1----:R-:W-:Y:S01]  /*5a40*/  VIADD R0, R0, 0x80 ;  /* 0x0000008000007836 */ /* 0x002fe20000000000 */
[----:B------:R-:W-:Y:S04]  /*5a50*/  UISETP.GE.AND UP0, UPT, UR39, 0x1, UPT ;  /* 0x000000012700788c */ /* 0x000fe8000bf06270 */
[----:B------:R-:W-:Y:S01]  /*5a60*/  PRMT R0, RZ, 0x654, R0 ;  /* 0x00000654ff007816 */ /* 0x000fe20000000000 */
[----:B------:R-:W-:Y:S01]  /*5a70*/  @!PT LDS RZ, [RZ] ;  /* 0x00000000fffff984 */ /* 0x000fe20000000800 */
[----:B------:R-:W-:Y:S01]  /*5a80*/  @!PT LDS RZ, [RZ] ;  /* 0x00000000fffff984 */ /* 0x000fe20000000800 */
[----:B------:R-:W-:Y:S01]  /*5a90*/  @!PT LDS RZ, [RZ] ;  /* 0x00000000fffff984 */ /* 0x000fe20000000800 */
[----:B------:R-:W-:Y:S01]  /*5aa0*/  @!PT LDS RZ, [RZ] ;  /* 0x00000000fffff984 */ /* 0x000fe20000000800 */
[----:B------:R1:W-:Y:S06]  /*5ab0*/  MEMBAR.ALL.CTA ;  /* 0x0000000000007992 */ /* 0x0003ec0000008000 */
[----:B-1----:R-:W1:Y:S02]  /*5ac0*/  FENCE.VIEW.ASYNC.S ;  /* 0x00000000000073c6 */ /* 0x002e640000000000 */
[----:B-1----:R1:W-:Y:S01]  /*5ad0*/  SYNCS.ARRIVE.TRANS64.RED.A1T0 RZ, [R0+URZ], RZ ;  /* 0x000000ff00ff79a7 */ /* 0x0023e200081004ff */
[----:B--2---:R-:W-:Y:S11]  /*5ae0*/  LOP3.LUT P0, RZ, R6, 0x1, RZ, 0xc0, !PT ;  /* 0x0000000106ff7812 */ /* 0x004ff6000780c0ff */
[----:B------:R-:W-:Y:S02]  /*5af0*/  @!UPT UIADD3 URZ, UPT, UPT, URZ, URZ, URZ ;  /* 0x000000fffffff290 */ /* 0x000fe4000fffe0ff */
[----:B------:R-:W-:Y:S01]  /*5b00*/  VOTEU.ANY UP1, P0 ;  /* 0x0000000000ff7886 */ /* 0x000fe20000020100 */
[----:B------:R-:W-:Y:S01]  /*5b10*/  PLOP3.LUT P0, PT, PT, PT, UP1, 0x80, 0x8 ;  /* 0x000000000008781c */ /* 0x000fe20003f0f018 */
[----:B------:R-:W-:Y:S06]  /*5b20*/  UP2UR UR4, UPR, URZ, 0x2 ;  /* 0x00000002ff047883 */ /* 0x000fec0008000000 */
[----:B------:R-:W-:Y:S06]  /*5b30*/  IMAD.U32 R69, RZ, RZ, UR4 ;  /* 0x00000004ff457e24 */ /* 0x000fec000f8e00ff */
[----:B------:R-:W-:Y:S02]  /*5b40*/  @P0 SHF.R.U32.HI R2, RZ, 0x10, R5 ;  /* 0x00000010ff020819 */ /* 0x000fe40000011605 */
[----:B------:R-:W-:Y:S02]  /*5b50*/  @P0 MOV R3, R4 ;  /* 0x0000000400030202 */ /* 0x000fe40000000f00 */
[----:B------:R-:W-:Y:S02]  /*5b60*/  @P0 R2UR UR4, R2 ;  /* 0x00000000020402ca */ /* 0x000fe400000e0000 */
[----:B------:R-:W-:Y:S02]  /*5b70*/  @P0 LOP3.LUT R4, R5, 0xffff, RZ, 0xc0, !PT ;  /* 0x0000ffff05040812 */ /* 0x000fe400078ec0ff */
[----:B------:R-:W-:Y:S02]  /*5b80*/  @P0 R2UR UR6, R3 ;  /* 0x00000000030602ca */ /* 0x000fe400000e0000 */
[----:B------:R-:W-:Y:S07]  /*5b90*/  @P0 R2UR UR5, R4 ;  /* 0x00000000040502ca */ /* 0x000fee00000e0000 */
[----:B------:R-:W-:Y:S02]  /*5ba0*/  @UP1 UMOV UR7, UR4 ;  /* 0x0000000400071c82 */ /* 0x000fe40008000000 */
[----:B------:R-:W-:Y:S02]  /*5bb0*/  IMAD.U32 R67, RZ, RZ, UR7 ;  /* 0x00000007ff437e24 */ /* 0x000fe4000f8e00ff */
[----:B------:R-:W-:Y:S02]  /*5bc0*/  @UP1 UMOV UR37, UR6 ;  /* 0x0000000600251c82 */ /* 0x000fe40008000000 */
[----:B------:R-:W-:Y:S01]  /*5bd0*/  @UP1 UMOV UR36, UR5 ;  /* 0x0000000500241c82 */ /* 0x000fe20008000000 */
[----:B-1----:R-:W-:Y:S05]  /*5be0*/  BRA.U !UP0, `(.L_x_91) ;  /* 0x0000000108cc7547 */ /* 0x002fea000b800000 */
[----:B------:R-:W1:Y:S01]  /*5bf0*/  LDCU UR12, c[0x0][0xb20] ;  /* 0x00016400ff0c77ac */ /* 0x000e620008000800 */
[----:B------:R-:W-:Y:S02]  /*5c00*/  UIMAD.WIDE.U32 UR4, UR55, UR59, URZ ;  /* 0x0000003b370472a5 */ /* 0x000fe4000f8e00ff */
[----:B------:R-:W-:Y:S02]  /*5c10*/  UIMAD.WIDE.U32 UR6, UR61, UR56, URZ ;  /* 0x000000383d0672a5 */ /* 0x000fe4000f8e00ff */
[----:B------:R-:W-:Y:S02]  /*5c20*/  UISETP.NE.AND UP0, UPT, UR58, 0x1, UPT ;  /* 0x000000013a00788c */ /* 0x000fe4000bf05270 */
[----:B------:R-:W-:Y:S02]  /*5c30*/  UIMAD.WIDE.U32 UR8, UR36, UR59, URZ ;  /* 0x0000003b240872a5 */ /* 0x000fe4000f8e00ff */
[----:B------:R-:W-:Y:S02]  /*5c40*/  UIMAD.WIDE.U32 UR10, UR37, UR56, URZ ;  /* 0x00000038250a72a5 */ /* 0x000fe4000f8e00ff */
[----:B------:R-:W-:Y:S02]  /*5c50*/  UISETP.NE.AND UP1, UPT, UR42, 0x1, UPT ;  /* 0x000000012a00788c */ /* 0x000fe4000bf25270 */
[----:B------:R-:W-:Y:S01]  /*5c60*/  UISETP.NE.AND UP2, UPT, UR39, 0x1, UPT ;  /* 0x000000012700788c */ /* 0x000fe2000bf45270 */
[----:B------:R-:W-:Y:S02]  /*5c70*/  UMOV UR4, UR5 ;  /* 0x0000000500047c82 */ /* 0x000fe40008000000 */
[----:B-1----:R-:W-:Y:S03]  /*5c80*/  USHF.R.U32.HI UR5, URZ, UR12, UR4 ;  /* 0x0000000cff057299 */ /* 0x002fe60008011604 */
[----:B------:R-:W-:Y:S02]  /*5c90*/  UMOV UR4, UR7 ;  /* 0x0000000700047c82 */ /* 0x000fe40008000000 */
[----:B------:R-:W-:Y:S02]  /*5ca0*/  USHF.R.U32.HI UR7, URZ, UR57, UR4 ;  /* 0x00000039ff077299 */ /* 0x000fe40008011604 */
[----:B------:R-:W-:Y:S02]  /*5cb0*/  USEL UR4, UR55, UR5, !UP0 ;  /* 0x0000000537047287 */ /* 0x000fe4000c000000 */
[----:B------:R-:W-:Y:S01]  /*5cc0*/  USEL UR7, UR61, UR7, !UP1 ;  /* 0x000000073d077287 */ /* 0x000fe2000c800000 */
[----:B------:R-:W-:Y:S01]  /*5cd0*/  UMOV UR5, UR9 ;  /* 0x0000000900057c82 */ /* 0x000fe20008000000 */
[----:B------:R-:W-:Y:S02]  /*5ce0*/  UIMAD.WIDE.U32 UR8, UR4, UR40, URZ ;  /* 0x00000028040872a5 */ /* 0x000fe4000f8e00ff */
[----:B------:R-:W-:Y:S03]  /*5cf0*/  USHF.R.U32.HI UR6, URZ, UR12, UR5 ;  /* 0x0000000cff067299 */ /* 0x000fe60008011605 */
[----:B------:R-:W-:Y:S01]  /*5d00*/  UMOV UR5, UR11 ;  /* 0x0000000b00057c82 */ /* 0x000fe20008000000 */
[----:B------:R-:W-:Y:S02]  /*5d10*/  UIMAD.WIDE.U32 UR10, UR7, UR40, URZ ;  /* 0x00000028070a72a5 */ /* 0x000fe4000f8e00ff */
[----:B------:R-:W-:Y:S02]  /*5d20*/  USHF.R.U32.HI UR12, URZ, UR57, UR5 ;  /* 0x00000039ff0c7299 */ /* 0x000fe40008011605 */
[----:B------:R-:W-:Y:S01]  /*5d30*/  USEL UR6, UR36, UR6, !UP0 ;  /* 0x0000000624067287 */ /* 0x000fe2000c000000 */
[----:B------:R-:W-:Y:S02]  /*5d40*/  UMOV UR5, UR9 ;  /* 0x0000000900057c82 */ /* 0x000fe40008000000 */
[----:B------:R-:W-:Y:S01]  /*5d50*/  UMOV UR10, UR11 ;  /* 0x0000000b000a7c82 */ /* 0x000fe20008000000 */
[----:B------:R-:W-:Y:S02]  /*5d60*/  @UP2 USHF.R.U32.HI UR4, URZ, UR41, UR5 ;  /* 0x00000029ff042299 */ /* 0x000fe40008011605 */
[----:B------:R-:W-:Y:S02]  /*5d70*/  @UP2 USHF.R.U32.HI UR7, URZ, UR41, UR10 ;  /* 0x00000029ff072299 */ /* 0x000fe4000801160a */
[----:B------:R-:W-:Y:S02]  /*5d80*/  UIMAD UR4, UR39, UR4, URZ ;  /* 0x00000004270472a4 */ /* 0x000fe4000f8e02ff */
[----:B------:R-:W-:Y:S02]  /*5d90*/  UIMAD.WIDE.U32 UR10, UR6, UR40, URZ ;  /* 0x00000028060a72a5 */ /* 0x000fe4000f8e00ff */
[----:B------:R-:W-:Y:S02]  /*5da0*/  USEL UR5, UR37, UR12, !UP1 ;  /* 0x0000000c25057287 */ /* 0x000fe4000c800000 */
[----:B------:R-:W-:Y:S02]  /*5db0*/  UIMAD UR8, UR39, UR7, URZ ;  /* 0x00000007270872a4 */ /* 0x000fe4000f8e02ff */
[----:B------:R-:W-:Y:S03]  /*5dc0*/  UISETP.GE.AND UP0, UPT, UR6, UR4, UPT ;  /* 0x000000040600728c */ /* 0x000fe6000bf06270 */
[----:B------:R-:W-:Y:S01]  /*5dd0*/  UMOV UR4, UR11 ;  /* 0x0000000b00047c82 */ /* 0x000fe20008000000 */
[----:B------:R-:W-:Y:S02]  /*5de0*/  UISETP.GE.OR UP0, UPT, UR5, UR8, UP0 ;  /* 0x000000080500728c */ /* 0x000fe40008706670 */
[----:B------:R-:W-:Y:S02]  /*5df0*/  USHF.R.U32.HI UR4, URZ, UR41, UR4 ;  /* 0x00000029ff047299 */ /* 0x000fe40008011604 */
[----:B------:R-:W-:Y:S02]  /*5e00*/  UIMAD.WIDE.U32 UR8, UR5, UR40, URZ ;  /* 0x00000028050872a5 */ /* 0x000fe4000f8e00ff */
[----:B------:R-:W-:Y:S02]  /*5e10*/  USEL UR11, UR6, UR4, !UP2 ;  /* 0x00000004060b7287 */ /* 0x000fe4000d000000 */
[----:B------:R-:W-:Y:S02]  /*5e20*/  UIADD3 UR8, UPT, UPT, -UR5, URZ, URZ ;  /* 0x000000ff05087290 */ /* 0x000fe4000fffe1ff */
[----:B------:R-:W-:Y:S01]  /*5e30*/  UIADD3 UR10, UPT, UPT, -UR11, URZ, URZ ;  /* 0x000000ff0b0a7290 */ /* 0x000fe2000fffe1ff */
[----:B------:R-:W-:Y:S01]  /*5e40*/  @!UP0 UMOV UR4, UR9 ;  /* 0x0000000900048c82 */ /* 0x000fe20008000000 */
[----:B------:R-:W-:Y:S02]  /*5e50*/  UIADD3 UR9, UPT, UPT, -UR6, URZ, URZ ;  /* 0x000000ff06097290 */ /* 0x000fe4000fffe1ff */
[----:B------:R-:W-:Y:S02]  /*5e60*/  @!UP0 USHF.R.U32.HI UR4, URZ, UR41, UR4 ;  /* 0x00000029ff048299 */ /* 0x000fe40008011604 */
[----:B------:R-:W-:Y:S02]  /*5e70*/  UIMAD UR10, UR39, UR10, UR6 ;  /* 0x0000000a270a72a4 */ /* 0x000fe4000f8e0206 */
[----:B------:R-:W-:Y:S04]  /*5e80*/  @!UP0 USEL UR4, UR5, UR4, !UP2 ;  /* 0x0000000405048287 */ /* 0x000fe8000d000000 */
[----:B------:R-:W-:Y:S02]  /*5e90*/  @!UP0 UIMAD UR10, UR7, UR10, UR4 ;  /* 0x0000000a070a82a4 */ /* 0x000fe4000f8e0204 */
[----:B------:R-:W-:Y:S02]  /*5ea0*/  @!UP0 UIADD3 UR11, UPT, UPT, UR11, -UR4, URZ ;  /* 0x800000040b0b8290 */ /* 0x000fe4000fffe0ff */
[----:B------:R-:W-:Y:S02]  /*5eb0*/  UIMAD UR7, UR42, UR8, UR37 ;  /* 0x000000082a0772a4 */ /* 0x000fe4000f8e0225 */
[----:B------:R-:W-:Y:S02]  /*5ec0*/  @!UP0 UIMAD UR6, UR11, UR39, UR5 ;  /* 0x000000270b0682a4 */ /* 0x000fe4000f8e0205 */
[----:B------:R-:W-:Y:S01]  /*5ed0*/  UIMAD UR4, UR58, UR9, UR36 ;  /* 0x000000093a0472a4 */ /* 0x000fe2000f8e0224 */
[----:B------:R-:W-:Y:S02]  /*5ee0*/  @!UP0 UMOV UR5, UR10 ;  /* 0x0000000a00058c82 */ /* 0x000fe40008000000 */
[----:B------:R-:W-:Y:S02]  /*5ef0*/  UIMAD UR37, UR5, UR42, UR7 ;  /* 0x0000002a052572a4 */ /* 0x000fe4000f8e0207 */
[----:B------:R-:W-:Y:S11]  /*5f00*/  UIMAD UR36, UR6, UR58, UR4 ;  /* 0x0000003a062472a4 */ /* 0x000ff6000f8e0204 */
[----:B------:R-:W-:Y:S01]  /*5f10*/  @!UPT UIADD3 URZ, UPT, UPT, URZ, URZ, URZ ;  /* 0x000000fffffff290 */ /* 0x000fe2000fffe0ff */
.L_x_91:
[----:B------:R-:W-:Y:S01]  /*5f20*/  UISETP.NE.AND UP0, UPT, UR38, 0x1, UPT ;  /* 0x000000012600788c */ /* 0x000fe2000bf05270 */
[----:B------:R-:W-:Y:S01]  /*5f30*/  R2UR UR11, R68 ;  /* 0x00000000440b72ca */ /* 0x000fe200000e0000 */
[----:B------:R-:W-:Y:S01]  /*5f40*/  USHF.L.U32 UR50, UR25, 0x6, URZ ;  /* 0x0000000619327899 */ /* 0x000fe200080006ff */
[----:B------:R-:W-:Y:S01]  /*5f50*/  IADD3 R59, PT, PT, R59, 0x1, RZ ;  /* 0x000000013b3b7810 */ /* 0x000fe20007ffe0ff */
[----:B------:R-:W-:Y:S07]  /*5f60*/  USHF.L.U32 UR49, UR27, 0x6, URZ ;  /* 0x000000061b317899 */ /* 0x000fee00080006ff */
[----:B------:R-:W1:Y:S01]  /*5f70*/  @!UP0 LDCU.128 UR12, c[0x0][0xb10] ;  /* 0x00016200ff0c87ac */ /* 0x000e620008000c00 */
[----:B------:R-:W2:Y:S01]  /*5f80*/  @!UP0 LDCU UR5, c[0x0][0xb0c] ;  /* 0x00016180ff0587ac */ /* 0x000ea20008000800 */
[----:B------:R-:W3:Y:S01]  /*5f90*/  @!UP0 LDCU UR10, c[0x0][0xb20] ;  /* 0x00016400ff0a87ac */ /* 0x000ee20008000800 */
[----:B-1----:R-:W-:Y:S02]  /*5fa0*/  UIMAD.WIDE.U32 UR8, UR37, UR12, URZ ;  /* 0x0000000c250872a5 */ /* 0x002fe4000f8e00ff */
[----:B------:R-:W-:Y:S02]  /*5fb0*/  UIMAD.WIDE.U32 UR6, UR36, UR15, URZ ;  /* 0x0000000f240672a5 */ /* 0x000fe4000f8e00ff */
[----:B------:R-:W-:Y:S03]  /*5fc0*/  @!UP0 UISETP.NE.AND UP1, UPT, UR14, 0x1, UPT ;  /* 0x000000010e00888c */ /* 0x000fe6000bf25270 */
[----:B------:R-:W-:Y:S01]  /*5fd0*/  @!UP0 UMOV UR4, UR9 ;  /* 0x0000000900048c82 */ /* 0x000fe20008000000 */
[----:B--2---:R-:W-:Y:S02]  /*5fe0*/  @!UP0 UISETP.NE.AND UP2, UPT, UR5, 0x1, UPT ;  /* 0x000000010500888c */ /* 0x004fe4000bf45270 */
[----:B------:R-:W-:Y:S01]  /*5ff0*/  @!UP0 USHF.R.U32.HI UR4, URZ, UR13, UR4 ;  /* 0x0000000dff048299 */ /* 0x000fe20008011604 */
[----:B------:R-:W-:Y:S02]  /*6000*/  @!UP0 UMOV UR6, UR7 ;  /* 0x0000000700068c82 */ /* 0x000fe40008000000 */
[----:B---3--:R-:W-:Y:S02]  /*6010*/  @!UP0 USHF.R.U32.HI UR6, URZ, UR10, UR6 ;  /* 0x0000000aff068299 */ /* 0x008fe40008011606 */
[----:B------:R-:W-:Y:S02]  /*6020*/  @!UP0 USEL UR7, UR37, UR4, !UP2 ;  /* 0x0000000425078287 */ /* 0x000fe4000d000000 */
[----:B------:R-:W-:Y:S04]  /*6030*/  @!UP0 USEL UR6, UR36, UR6, !UP1 ;  /* 0x0000000624068287 */ /* 0x000fe8000c800000 */
[----:B------:R-:W-:Y:S02]  /*6040*/  @!UP0 UIADD3 UR4, UPT, UPT, -UR7, UR6, URZ ;  /* 0x0000000607048290 */ /* 0x000fe4000fffe1ff */
[----:B------:R-:W-:Y:S02]  /*6050*/  @!UP0 UIADD3 UR6, UPT, UPT, UR7, -UR6, URZ ;  /* 0x8000000607068290 */ /* 0x000fe4000fffe0ff */
[----:B------:R-:W-:Y:S02]  /*6060*/  @!UP0 UIMAD UR37, UR4, UR5, UR37 ;  /* 0x00000005042582a4 */ /* 0x000fe4000f8e0225 */
[----:B------:R-:W-:Y:S02]  /*6070*/  @!UP0 UIMAD UR36, UR6, UR14, UR36 ;  /* 0x0000000e062482a4 */ /* 0x000fe4000f8e0224 */
[----:B------:R-:W-:Y:S09]  /*6080*/  ULOP3.LUT UP0, URZ, UR11, 0x3f0, URZ, 0xc0, !UPT ;  /* 0x000003f00bff7892 */ /* 0x000ff2000f80c0ff */
[----:B------:R-:W-:Y:S05]  /*6090*/  BRA.U !UP0, `(.L_x_92) ;  /* 0x00000001087c7547 */ /* 0x000fea000b800000 */
[----:B------:R-:W1:Y:S01]  /*60a0*/  LDCU.64 UR8, c[0x4][0x80] ;  /* 0x01001000ff0877ac */ /* 0x000e620008000a00 */
[----:B------:R-:W-:Y:S01]  /*60b0*/  MOV R2, 0x0 ;  /* 0x0000000000027802 */ /* 0x000fe20000000f00 */
[----:B------:R-:W-:Y:S02]  /*60c0*/  HFMA2 R12, -RZ, RZ, 0, 5.9604644775390625e-08 ;  /* 0x00000001ff0c7431 */ /* 0x000fe400000001ff */
[----:B------:R-:W-:Y:S01]  /*60d0*/  IMAD.MOV.U32 R8, RZ, RZ, 0x70 ;  /* 0x00000070ff087424 */ /* 0x000fe200078e00ff */
[----:B------:R2:W3:Y:S01]  /*60e0*/  LDC.64 R14, c[0x4][R2] ;  /* 0x01000000020e7b82 */ /* 0x0004e20000000a00 */
[----:B------:R-:W4:Y:S01]  /*60f0*/  LDCU.64 UR6, c[0x4][0x88] ;  /* 0x01001100ff0677ac */ /* 0x000f220008000a00 */
[----:B------:R-:W-:Y:S01]  /*6100*/  IMAD.MOV.U32 R13, RZ, RZ, RZ ;  /* 0x000000ffff0d7224 */ /* 0x000fe200078e00ff */
[----:B------:R-:W2:Y:S01]  /*6110*/  LDCU.64 UR4, c[0x4][0x8] ;  /* 0x01000100ff0477ac */ /* 0x000ea20008000a00 */
[----:B-1----:R-:W-:Y:S01]  /*6120*/  MOV R5, UR9 ;  /* 0x0000000900057c02 */ /* 0x002fe20008000f00 */
[----:B------:R-:W-:Y:S01]  /*6130*/  IMAD.U32 R4, RZ, RZ, UR8 ;  /* 0x00000008ff047e24 */ /* 0x000fe2000f8e00ff */
[----:B----4-:R-:W-:Y:S01]  /*6140*/  MOV R7, UR7 ;  /* 0x0000000700077c02 */ /* 0x010fe20008000f00 */
[----:B------:R-:W-:Y:S01]  /*6150*/  IMAD.U32 R6, RZ, RZ, UR6 ;  /* 0x00000006ff067e24 */ /* 0x000fe2000f8e00ff */
[----:B--2---:R-:W-:Y:S01]  /*6160*/  MOV R11, UR5 ;  /* 0x00000005000b7c02 */ /* 0x004fe20008000f00 */
[----:B------:R-:W-:Y:S02]  /*6170*/  IMAD.U32 R10, RZ, RZ, UR4 ;  /* 0x00000004ff0a7e24 */ /* 0x000fe4000f8e00ff */
[----:B------:R-:W-:Y:S07]  /*6180*/  LEPC R20, `(.L_x_93) ;  /* 0x000000001014794e */ /* 0x000fee0000000000 */
[----:B---3-5:R-:W-:Y:S05]  /*6190*/  CALL.ABS.NOINC R14 ;  /* 0x000000000e007343 */ /* 0x028fea0003c00000 */
.L_x_93:
[----:B------:R-:W1:Y:S01]  /*61a0*/  LDCU.64 UR8, c[0x4][0x80] ;  /* 0x01001000ff0877ac */ /* 0x000e620008000a00 */
[----:B------:R-:W2:Y:S01]  /*61b0*/  LDC.64 R2, c[0x4][R2] ;  /* 0x0100000002027b82 */ /* 0x000ea20000000a00 */
[----:B------:R-:W-:Y:S02]  /*61c0*/  HFMA2 R12, -RZ, RZ, 0, 5.9604644775390625e-08 ;  /* 0x00000001ff0c7431 */ /* 0x000fe400000001ff */
[----:B------:R-:W-:Y:S02]  /*61d0*/  IMAD.MOV.U32 R8, RZ, RZ, 0x70 ;  /* 0x00000070ff087424 */ /* 0x000fe400078e00ff */
[----:B------:R-:W-:Y:S01]  /*61e0*/  IMAD.MOV.U32 R13, RZ, RZ, RZ ;  /* 0x000000ffff0d7224 */ /* 0x000fe200078e00ff */
[----:B------:R-:W3:Y:S01]  /*61f0*/  LDCU.64 UR6, c[0x4][0x88] ;  /* 0x01001100ff0677ac */ /* 0x000ee20008000a00 */
[----:B------:R-:W4:Y:S01]  /*6200*/  LDCU.64 UR4, c[0x4][0x8] ;  /* 0x01000100ff0477ac */ /* 0x000f220008000a00 */
[----:B-1----:R-:W-:Y:S02]  /*6210*/  MOV R4, UR8 ;  /* 0x0000000800047c02 */ /* 0x002fe40008000f00 */
[----:B------:R-:W-:Y:S02]  /*6220*/  MOV R5, UR9 ;  /* 0x0000000900057c02 */ /* 0x000fe40008000f00 */
[----:B---3--:R-:W-:Y:S01]  /*6230*/  MOV R7, UR7 ;  /* 0x0000000700077c02 */ /* 0x008fe20008000f00 */
[----:B------:R-:W-:Y:S01]  /*6240*/  IMAD.U32 R6, RZ, RZ, UR6 ;  /* 0x00000006ff067e24 */ /* 0x000fe2000f8e00ff */
[----:B----4-:R-:W-:Y:S01]  /*6250*/  MOV R11, UR5 ;  /* 0x00000005000b7c02 */ /* 0x010fe20008000f00 */
[----:B------:R-:W-:Y:S02]  /*6260*/  IMAD.U32 R10, RZ, RZ, UR4 ;  /* 0x00000004ff0a7e24 */ /* 0x000fe4000f8e00ff */
[----:B------:R-:W-:Y:S07]  /*6270*/  LEPC R20, `(.L_x_92) ;  /* 0x000000001014794e */ /* 0x000fee0000000000 */
[----:B--2---:R-:W-:Y:S05]  /*6280*/  CALL.ABS.NOINC R2 ;  /* 0x0000000002007343 */ /* 0x004fea0003c00000 */
.L_x_92:
[----:B------:R-:W-:Y:S02]  /*6290*/  R2UR UR6, R57 ;  /* 0x00000000390672ca */ /* 0x000fe400000e0000 */
[----:B------:R-:W-:Y:S02]  /*62a0*/  R2UR UR5, R66 ;  /* 0x00000000420572ca */ /* 0x000fe400000e0000 */
[----:B------:R-:W-:Y:S02]  /*62b0*/  R2UR UR4, R65 ;  /* 0x00000000410472ca */ /* 0x000fe400000e0000 */
[----:B------:R-:W-:Y:S02]  /*62c0*/  ISETP.NE.U32.AND P4, PT, R50, RZ, PT ;  /* 0x000000ff3200720c */ /* 0x000fe40003f85070 */
[----:B------:R-:W-:Y:S02]  /*62d0*/  ISETP.NE.U32.AND P2, PT, RZ, UR62, PT ;  /* 0x0000003eff007c0c */ /* 0x000fe4000bf45070 */
[----:B------:R-:W-:Y:S02]  /*62e0*/  ISETP.NE.AND.EX P4, PT, R51, RZ, PT, P4 ;  /* 0x000000ff3300720c */ /* 0x000fe40003f85340 */
[----:B------:R-:W-:Y:S01]  /*62f0*/  ISETP.NE.AND.EX P2, PT, RZ, UR63, PT, P2 ;  /* 0x0000003fff007c0c */ /* 0x000fe2000bf45320 */
[----:B------:R-:W-:Y:S02]  /*6300*/  UISETP.NE.AND UP2, UPT, UR6, URZ, UPT ;  /* 0x000000ff0600728c */ /* 0x000fe4000bf45270 */
[----:B------:R-:W-:Y:S04]  /*6310*/  UISETP.NE.U32.AND UP0, UPT, UR5, URZ, UPT ;  /* 0x000000ff0500728c */ /* 0x000fe8000bf05070 */
[----:B------:R-:W-:Y:S01]  /*6320*/  UISETP.NE.AND.EX UP1, UPT, UR4, URZ, UPT, UP0 ;  /* 0x000000ff0400728c */ /* 0x000fe2000bf25300 */
[----:B------:R-:W-:Y:S01]  /*6330*/  PLOP3.LUT P1, PT, PT, PT, UP2, 0x80, 0x8 ;  /* 0x000000000008781c */ /* 0x000fe20003f2f028 */
[----:B------:R-:W-:Y:S03]  /*6340*/  UPLOP3.LUT UP0, UPT, UPT, UPT, UPT, 0x40, 0x4 ;  /* 0x000000000004789c */ /* 0x000fe60003f0e870 */
[----:B------:R-:W-:Y:S06]  /*6350*/  @UP2 UPLOP3.LUT UP0, UPT, UPT, UPT, UP1, 0x80, 0x8 ;  /* 0x000000000008289c */ /* 0x000fec0003f0f010 */
[----:B------:R-:W-:Y:S01]  /*6360*/  PLOP3.LUT P0, PT, PT, PT, UP0, 0x80, 0x8 ;  /* 0x000000000008781c */ /* 0x000fe20003f0f008 */
[----:B------:R-:W-:Y:S01]  /*6370*/  @!UPT UIADD3 URZ, UPT, UPT, URZ, URZ, URZ ;  /* 0x000000fffffff290 */ /* 0x000fe2000fffe0ff */
[----:B------:R-:W-:Y:S11]  /*6380*/  BRA.U !UP1, `(.L_x_94) ;  /* 0x0000000109407547 */ /* 0x000ff6000b800000 */
[----:B------:R-:W-:Y:S01]  /*6390*/  UISETP.NE.U32.AND UP0, UPT, UR62, URZ, UPT ;  /* 0x000000ff3e00728c */ /* 0x000fe2000bf05070 */
[----:B------:R-:W-:Y:S01]  /*63a0*/  R2UR UR6, R66 ;  /* 0x00000000420672ca */ /* 0x000fe200000e0000 */
[----:B------:R-:W1:Y:S01]  /*63b0*/  LDCU.64 UR8, c[0x0][0x358] ;  /* 0x00006b00ff0877ac */ /* 0x000e620008000a00 */
[----:B------:R-:W-:Y:S02]  /*63c0*/  HFMA2 R53, -RZ, RZ, 0, 5.9604644775390625e-08 ;  /* 0x00000001ff357431 */ /* 0x000fe400000001ff */
[----:B------:R-:W-:Y:S01]  /*63d0*/  IMAD.MOV.U32 R0, RZ, RZ, 0x1 ;  /* 0x00000001ff007424 */ /* 0x000fe200078e00ff */
[----:B------:R-:W-:Y:S06]  /*63e0*/  UISETP.NE.AND.EX UP0, UPT, UR63, URZ, UPT, UP0 ;  /* 0x000000ff3f00728c */ /* 0x000fec000bf05300 */
[----:B------:R-:W-:Y:S05]  /*63f0*/  PLOP3.LUT P3, PT, PT, PT, UP0, 0x80, 0x8 ;  /* 0x000000000008781c */ /* 0x000fea0003f6f008 */
[----:B------:R-:W2:Y:S01]  /*6400*/  @UP0 LDCU.64 UR4, c[0x0][0x888] ;  /* 0x00011100ff0407ac */ /* 0x000ea20008000a00 */
[----:B------:R-:W-:Y:S07]  /*6410*/  @UP0 UIMAD UR6, UR60, UR6, URZ ;  /* 0x000000063c0602a4 */ /* 0x000fee000f8e02ff */
[----:B------:R-:W-:Y:S01]  /*6420*/  @!P3 PRMT R53, R0, 0x7610, R53 ;  /* 0x000076100035b816 */ /* 0x000fe20000000035 */
[----:B--2---:R-:W-:Y:S06]  /*6430*/  @UP0 UIMAD.WIDE UR4, UR6, 0x4, UR4 ;  /* 0x00000004060408a5 */ /* 0x004fec000f8e0204 */
[----:B-----5:R-:W-:Y:S02]  /*6440*/  IMAD.U32 R26, RZ, RZ, UR4 ;  /* 0x00000004ff1a7e24 */ /* 0x020fe4000f8e00ff */
[----:B------:R-:W-:Y:S03]  /*6450*/  IMAD.U32 R27, RZ, RZ, UR5 ;  /* 0x00000005ff1b7e24 */ /* 0x000fe6000f8e00ff */
[----:B------:R-:W2:Y:S02]  /*6460*/  @!UP0 LDCU UR4, c[0x0][0x880] ;  /* 0x00011000ff0487ac */ /* 0x000ea40008000800 */
[----:B-1----:R1:W5:Y:S02]  /*6470*/  @P3 LDG.E R26, desc[UR8][R26.64] ;  /* 0x000000081a1a3981 */ /* 0x002364000c1e1900 */
[----:B-12---:R-:W-:Y:S02]  /*6480*/  @!P3 MOV R26, UR4 ;  /* 0x00000004001abc02 */ /* 0x006fe40008000f00 */
.L_x_94:
[----:B------:R-:W-:Y:S05]  /*6490*/  @!P4 BRA `(.L_x_95) ;  /* 0x000000000024c947 */ /* 0x000fea0003800000 */
[----:B------:R-:W-:Y:S01]  /*64a0*/  ISETP.NE.U32.AND P3, PT, R48, RZ, PT ;  /* 0x000000ff3000720c */ /* 0x000fe20003f65070 */
[----:B------:R-:W1:Y:S03]  /*64b0*/  LDCU.64 UR4, c[0x0][0x358] ;  /* 0x00006b00ff0477ac */ /* 0x000e660008000a00 */
[----:B------:R-:W-:Y:S11]  /*64c0*/  ISETP.NE.AND.EX P3, PT, R49, RZ, PT, P3 ;  /* 0x000000ff3100720c */ /* 0x000ff60003f65330 */
[----:B------:R-:W-:Y:S02]  /*64d0*/  @!UPT UIADD3 URZ, UPT, UPT, URZ, URZ, URZ ;  /* 0x000000fffffff290 */ /* 0x000fe4000fffe0ff */
[----:B------:R-:W2:Y:S01]  /*64e0*/  @P3 LDC.64 R2, c[0x0][0x8a8] ;  /* 0x00022a00ff023b82 */ /* 0x000ea20000000a00 */
[----:B------:R-:W-:Y:S04]  /*64f0*/  @P3 IMAD R0, R50, UR60, RZ ;  /* 0x0000003c32003c24 */ /* 0x000fe8000f8e02ff */
[----:B--2---:R-:W-:Y:S05]  /*6500*/  @P3 IMAD.WIDE R2, R0, 0x4, R2 ;  /* 0x0000000400023825 */ /* 0x004fea00078e0202 */
[----:B-1---5:R1:W5:Y:S02]  /*6510*/  @P3 LDG.E R24, desc[UR4][R2.64] ;  /* 0x0000000402183981 */ /* 0x022364000c1e1900 */
[----:B-1----:R-:W2:Y:S02]  /*6520*/  @!P3 LDC R24, c[0x0][0x8a0] ;  /* 0x00022800ff18bb82 */ /* 0x002ea40000000800 */
.L_x_95:
[----:B-----5:R-:W-:Y:S01]  /*6530*/  FSETP.NEU.AND P3, PT, R26, RZ, PT ;  /* 0x000000ff1a00720b */ /* 0x020fe20003f6d000 */
[----:B------:R-:W-:Y:S01]  /*6540*/  IMAD.U32 R2, RZ, RZ, UR45 ;  /* 0x0000002dff027e24 */ /* 0x000fe2000f8e00ff */
[----:B------:R-:W-:Y:S01]  /*6550*/  SEL R5, RZ, 0xffffffff, P2 ;  /* 0xffffffffff057807 */ /* 0x000fe20001000000 */
[----:B------:R-:W-:Y:S01]  /*6560*/  ULOP3.LUT UR4, UR53, 0x1, URZ, 0x3c, !UPT ;  /* 0x0000000135047892 */ /* 0x000fe2000f8e3cff */
[----:B------:R-:W-:Y:S01]  /*6570*/  @P1 LOP3.LUT P2, RZ, R53, 0xff, RZ, 0xc0, !PT ;  /* 0x000000ff35ff1812 */ /* 0x000fe2000784c0ff */
[----:B------:R-:W-:Y:S01]  /*6580*/  BSSY B1, `(.L_x_96) ;  /* 0x000004b000017945 */ /* 0x000fe20003800000 */
[----:B------:R-:W-:Y:S01]  /*6590*/  @P1 SEL R0, RZ, 0xffffffff, P3 ;  /* 0xffffffffff001807 */ /* 0x000fe20001800000 */
[----:B------:R-:W-:Y:S01]  /*65a0*/  IMAD.MOV.U32 R76, RZ, RZ, 0x1 ;  /* 0x00000001ff4c7424 */ /* 0x000fe200078e00ff */
[----:B------:R-:W-:Y:S01]  /*65b0*/  LEA R2, R2, UR43, 0x3 ;  /* 0x0000002b02027c11 */ /* 0x000fe2000f8e18ff */
[----:B------:R-:W-:Y:S01]  /*65c0*/  IMAD.U32 R74, RZ, RZ, UR4 ;  /* 0x00000004ff4a7e24 */ /* 0x000fe2000f8e00ff */
[----:B------:R-:W-:Y:S01]  /*65d0*/  @P0 SEL R0, R5, R0, !P2 ;  /* 0x0000000005000207 */ /* 0x000fe20005000000 */
[----:B------:R-:W-:Y:S01]  /*65e0*/  IMAD.U32 R75, RZ, RZ, UR45 ;  /* 0x0000002dff4b7e24 */ /* 0x000fe2000f8e00ff */
[----:B------:R-:W-:Y:S02]  /*65f0*/  LEA R71, R22, UR43, 0x3 ;  /* 0x0000002b16477c11 */ /* 0x000fe4000f8e18ff */
[----:B------:R-:W-:Y:S02]  /*6600*/  CS2R R38, SRZ ;  /* 0x0000000000267805 */ /* 0x000fe4000001ff00 */
[----:B------:R-:W-:Y:S02]  /*6610*/  @P1 LOP3.LUT R0, R0, 0x1, RZ, 0xc0, !PT ;  /* 0x0000000100001812 */ /* 0x000fe400078ec0ff */
[----:B------:R-:W-:Y:S02]  /*6620*/  CS2R R36, SRZ ;  /* 0x0000000000247805 */ /* 0x000fe4000001ff00 */
[----:B------:R-:W-:Y:S02]  /*6630*/  SHF.L.U32 R3, R61, 0x1f, RZ ;  /* 0x0000001f3d037819 */ /* 0x000fe400000006ff */
[----:B------:R-:W-:Y:S02]  /*6640*/  CS2R R34, SRZ ;  /* 0x0000000000227805 */ /* 0x000fe4000001ff00 */
[----:B------:R-:W-:Y:S02]  /*6650*/  ISETP.NE.U32.OR P5, PT, R0, 0x1, !P1 ;  /* 0x000000010000780c */ /* 0x000fe40004fa5470 */
[----:B------:R-:W-:Y:S02]  /*6660*/  CS2R R32, SRZ ;  /* 0x0000000000207805 */ /* 0x000fe4000001ff00 */
[----:B------:R-:W-:Y:S02]  /*6670*/  PLOP3.LUT P2, PT, PT, PT, UP1, 0x80, 0x8 ;  /* 0x000000000008781c */ /* 0x000fe40003f4f018 */
[----:B------:R-:W-:Y:S02]  /*6680*/  CS2R R42, SRZ ;  /* 0x00000000002a7805 */ /* 0x000fe4000001ff00 */
[----:B------:R-:W-:Y:S02]  /*6690*/  LEA.HI R25, R22, R22, RZ, 0x1 ;  /* 0x0000001616197211 */ /* 0x000fe400078f08ff */
[----:B------:R-:W-:Y:S02]  /*66a0*/  CS2R R40, SRZ ;  /* 0x0000000000287805 */ /* 0x000fe4000001ff00 */
[----:B------:R-:W-:Y:S02]  /*66b0*/  LOP3.LUT P4, R58, R53, 0xff, RZ, 0xc0, !PT ;  /* 0x000000ff353a7812 */ /* 0x000fe4000788c0ff */
[----:B------:R-:W-:Y:S02]  /*66c0*/  CS2R R46, SRZ ;  /* 0x00000000002e7805 */ /* 0x000fe4000001ff00 */
[----:B------:R-:W-:Y:S02]  /*66d0*/  SEL R4, RZ, 0xffffffff, P3 ;  /* 0xffffffffff047807 */ /* 0x000fe40001800000 */
[----:B------:R-:W-:Y:S02]  /*66e0*/  CS2R R44, SRZ ;  /* 0x00000000002c7805 */ /* 0x000fe4000001ff00 */
[----:B------:R-:W-:Y:S02]  /*66f0*/  P2R R70, PR, RZ, 0x20 ;  /* 0x00000020ff467803 */ /* 0x000fe40000000000 */
[----:B------:R-:W-:Y:S02]  /*6700*/  @P5 SHF.L.U32 R0, R74, 0x1f, RZ ;  /* 0x0000001f4a005819 */ /* 0x000fe400000006ff */
[----:B------:R-:W-:Y:S02]  /*6710*/  @P2 SEL R4, R5, R4, !P4 ;  /* 0x0000000405042207 */ /* 0x000fe40006000000 */
[----:B------:R1:W3:Y:S02]  /*6720*/  @P5 SYNCS.PHASECHK.TRANS64.TRYWAIT P1, [R2+URZ+0x30], R0 ;  /* 0x00003000020055a7 */ /* 0x0002e400080211ff */
[----:B------:R-:W-:Y:S04]  /*6730*/  LOP3.LUT R4, R4, 0x1, RZ, 0xc0, !PT ;  /* 0x0000000104047812 */ /* 0x000fe800078ec0ff */
[----:B------:R-:W-:Y:S04]  /*6740*/  ISETP.NE.U32.AND P2, PT, R4, 0x1, PT ;  /* 0x000000010400780c */ /* 0x000fe80003f45070 */
[----:B------:R-:W-:Y:S01]  /*6750*/  P2R R77, PR, RZ, 0x4 ;  /* 0x00000004ff4d7803 */ /* 0x000fe20000000000 */
[----:B------:R4:W2:Y:S01]  /*6760*/  SYNCS.PHASECHK.TRANS64.TRYWAIT P0, [R71+URZ+0x90], R3 ;  /* 0x00009003470075a7 */ /* 0x0008a200080011ff */
[C---:B-1----:R-:W-:Y:S01]  /*6770*/  IMAD.SHL.U32 R0, R25.reuse, 0x20, RZ ;  /* 0x0000002019007824 */ /* 0x042fe200078e00ff */
[----:B------:R-:W-:Y:S04]  /*6780*/  LOP3.LUT R25, R25, 0xffe, RZ, 0xc0, !PT ;  /* 0x00000ffe19197812 */ /* 0x000fe800078ec0ff */
[----:B------:R-:W-:Y:S01]  /*6790*/  LOP3.LUT R0, R0, 0xffffffc0, RZ, 0xc0, !PT ;  /* 0xffffffc000007812 */ /* 0x000fe200078ec0ff */
[----:B------:R-:W-:Y:S04]  /*67a0*/  IMAD.IADD R25, R22, 0x1, -R25 ;  /* 0x0000000116197824 */ /* 0x000fe800078e0a19 */
[----:B------:R-:W-:Y:S04]  /*67b0*/  IMAD.IADD R0, R23, 0x1, R0 ;  /* 0x0000000117007824 */ /* 0x000fe800078e0200 */
[----:B------:R-:W-:Y:S01]  /*67c0*/  IMAD R25, R25, 0x100000, R0 ;  /* 0x0010000019197824 */ /* 0x000fe200078e0200 */
[----:B---3--:R-:W-:Y:S01]  /*67d0*/  @P5 SEL R76, RZ, 0x1, !P1 ;  /* 0x00000001ff4c5807 */ /* 0x008fe20004800000 */
[----:B----4-:R-:W-:Y:S06]  /*67e0*/  @!P5 BRA `(.L_x_97) ;  /* 0x000000000090d947 */ /* 0x010fec0003800000 */
[----:B------:R-:W-:Y:S01]  /*67f0*/  HFMA2 R43, -RZ, RZ, 0, 0 ;  /* 0x00000000ff2b7431 */ /* 0x000fe200000001ff */
[----:B------:R-:W-:Y:S01]  /*6800*/  ISETP.NE.AND P1, PT, R76, RZ, PT ;  /* 0x000000ff4c00720c */ /* 0x000fe20003f25270 */
[----:B------:R-:W-:Y:S01]  /*6810*/  IMAD.U32 R5, RZ, RZ, UR45 ;  /* 0x0000002dff057e24 */ /* 0x000fe2000f8e00ff */
[----:B------:R-:W-:Y:S11]  /*6820*/  BSSY B0, `(.L_x_98) ;  /* 0x0000005000007945 */ /* 0x000ff60003800000 */
[----:B------:R-:W-:Y:S05]  /*6830*/  @P1 BRA `(.L_x_99) ;  /* 0x00000000000c1947 */ /* 0x000fea0003800000 */
[----:B------:R-:W-:Y:S04]  /*6840*/  SHF.L.U32 R0, R74, 0x1f, RZ ;  /* 0x0000001f4a007819 */ /* 0x000fe800000006ff */
[----:B------:R-:W1:Y:S02]  /*6850*/  SYNCS.PHASECHK.TRANS64.TRYWAIT P1, [R2+URZ+0x30], R0 ;  /* 0x00003000020075a7 */ /* 0x000e6400080211ff */
[----:B-1----:R-:W-:Y:S05]  /*6860*/  @!P1 BRA `(.L_x_100) ;  /* 0x00000020003c9947 */ /* 0x002fea0003800000 */
.L_x_99:
[----:B------:R-:W-:Y:S05]  /*6870*/  BSYNC B0 ;  /* 0x0000000000007941 */ /* 0x000fea0003800000 */
.L_x_98:
[----:B------:R-:W-:Y:S01]  /*6880*/  ISETP.NE.AND P1, PT, R77, RZ, PT ;  /* 0x000000ff4d00720c */ /* 0x000fe20003f25270 */
[----:B------:R-:W-:Y:S01]  /*6890*/  IMAD.MOV.U32 R42, RZ, RZ, RZ ;  /* 0x000000ffff2a7224 */ /* 0x000fe200078e00ff */
[----:B------:R-:W-:Y:S02]  /*68a0*/  CS2R R40, SRZ ;  /* 0x0000000000287805 */ /* 0x000fe4000001ff00 */
[----:B------:R-:W-:Y:S02]  /*68b0*/  CS2R R46, SRZ ;  /* 0x00000000002e7805 */ /* 0x000fe4000001ff00 */
[----:B------:R-:W-:Y:S02]  /*68c0*/  CS2R R44, SRZ ;  /* 0x00000000002c7805 */ /* 0x000fe4000001ff00 */
[----:B------:R-:W-:Y:S02]  /*68d0*/  CS2R R34, SRZ ;  /* 0x0000000000227805 */ /* 0x000fe4000001ff00 */
[----:B------:R-:W-:Y:S02]  /*68e0*/  CS2R R32, SRZ ;  /* 0x0000000000207805 */ /* 0x000fe4000001ff00 */
[----:B------:R-:W-:Y:S02]  /*68f0*/  CS2R R38, SRZ ;  /* 0x0000000000267805 */ /* 0x000fe4000001ff00 */
[----:B------:R-:W-:Y:S01]  /*6900*/  CS2R R36, SRZ ;  /* 0x0000000000247805 */ /* 0x000fe2000001ff00 */
[----:B------:R-:W-:Y:S01]  /*6910*/  @P1 IMAD R5, R5, 0x800, R52 ;  /* 0x0000080005051824 */ /* 0x000fe200078e0234 */
[----:B------:R-:W-:Y:S05]  /*6920*/  @P1 WARPSYNC.ALL ;  /* 0x0000000000001948 */ /* 0x000fea0003800000 */
[----:B------:R-:W-:Y:S01]  /*6930*/  @P1 LEA R5, R5, UR43, 0x2 ;  /* 0x0000002b05051c11 */ /* 0x000fe2000f8e10ff */
[----:B------:R-:W-:Y:S04]  /*6940*/  UIADD3 UR4, UPT, UPT, UR45, 0x1, URZ ;  /* 0x000000012d047890 */ /* 0x000fe8000fffe0ff */
[----:B------:R3:W4:Y:S01]  /*6950*/  @P1 LDSM.16.M88.4 R44, [R5+0x400] ;  /* 0x00040000052c183b */ /* 0x0007220000000200 */
[----:B------:R-:W-:Y:S01]  /*6960*/  @P1 VIADD R4, R5, 0x400 ;  /* 0x0000040005041836 */ /* 0x000fe20000000000 */
[----:B------:R-:W-:Y:S01]  /*6970*/  UISETP.NE.AND UP0, UPT, UR4, 0x3, UPT ;  /* 0x000000030400788c */ /* 0x000fe2000bf05270 */
[C-C-:B-1----:R-:W-:Y:S02]  /*6980*/  @P1 IMAD R2, R63.reuse, 0x4, R5.reuse ;  /* 0x000000043f021824 */ /* 0x142fe400078e0205 */
[C---:B------:R-:W-:Y:S01]  /*6990*/  @P1 IMAD R4, R62.reuse, 0x4, R4 ;  /* 0x000000043e041824 */ /* 0x040fe200078e0204 */
[----:B------:R-:W-:Y:S01]  /*69a0*/  USEL UR5, URZ, 0x1, UP0 ;  /* 0x00000001ff057887 */ /* 0x000fe20008000000 */
[----:B------:R-:W-:Y:S01]  /*69b0*/  @P1 IMAD R0, R62, 0x4, R5 ;  /* 0x000000043e001824 */ /* 0x000fe200078e0205 */
[----:B------:R3:W1:Y:S01]  /*69c0*/  @P1 LDSM.16.M88.4 R40, [R2+0x400] ;  /* 0x000400000228183b */ /* 0x0006620000000200 */
[----:B------:R-:W-:Y:S01]  /*69d0*/  @P1 IMAD R4, R63, 0x4, R4 ;  /* 0x000000043f041824 */ /* 0x000fe200078e0204 */
[----:B------:R-:W-:Y:S02]  /*69e0*/  USEL UR4, UR4, URZ, UP0 ;  /* 0x000000ff04047287 */ /* 0x000fe40008000000 */
[----:B------:R3:W1:Y:S01]  /*69f0*/  @P1 LDSM.16.M88.4 R32, [R0+0x400] ;  /* 0x000400000020183b */ /* 0x0006620000000200 */
[----:B------:R-:W-:Y:S03]  /*6a00*/  LOP3.LUT R74, R74, UR5, RZ, 0x3c, !PT ;  /* 0x000000054a4a7c12 */ /* 0x000fe6000f8e3cff */
[----:B------:R3:W1:Y:S01]  /*6a10*/  @P1 LDSM.16.M88.4 R36, [R4] ;  /* 0x000000000424183b */ /* 0x0006620000000200 */
[----:B------:R-:W-:Y:S03]  /*6a20*/  IMAD.U32 R75, RZ, RZ, UR4 ;  /* 0x00000004ff4b7e24 */ /* 0x000fe6000f8e00ff */
.L_x_97:
[----:B------:R-:W-:Y:S05]  /*6a30*/  BSYNC B1 ;  /* 0x0000000000017941 */ /* 0x000fea0003800000 */
.L_x_96:
[----:B---3--:R-:W-:Y:S04]  /*6a40*/  SHF.R.U32.HI R0, RZ, 0x15, R25 ;  /* 0x00000015ff007819 */ /* 0x008fe80000011619 */
[----:B------:R-:W-:Y:S01]  /*6a50*/  LOP3.LUT P1, RZ, R0, 0x3, R54, 0x48, !PT ;  /* 0x0000000300ff7812 */ /* 0x000fe20007824836 */
[----:B------:R-:W-:Y:S01]  /*6a60*/  @!UPT UIADD3 URZ, UPT, UPT, URZ, URZ, URZ ;  /* 0x000000fffffff290 */ /* 0x000fe2000fffe0ff */
[----:B--2---:R-:W-:Y:S11]  /*6a70*/  @P0 BRA `(.L_x_101) ;  /* 0x0000000000080947 */ /* 0x004ff60003800000 */
[----:B------:R-:W2:Y:S02]  /*6a80*/  SYNCS.PHASECHK.TRANS64.TRYWAIT P0, [R71+URZ+0x90], R3 ;  /* 0x00009003470075a7 */ /* 0x000ea400080011ff */
[----:B--2---:R-:W-:Y:S05]  /*6a90*/  @!P0 BRA `(.L_x_102) ;  /* 0x0000001c00c48947 */ /* 0x004fea0003800000 */
.L_x_101:
[----:B------:R-:W-:Y:S05]  /*6aa0*/  @!P1 BRA `(.L_x_103) ;  /* 0x0000000000409947 */ /* 0x000fea0003800000 */
[----:B------:R-:W3:Y:S01]  /*6ab0*/  LDCU.64 UR8, c[0x4][0x70] ;  /* 0x01000e00ff0877ac */ /* 0x000ee20008000a00 */
[----:B--2---:R-:W-:Y:S01]  /*6ac0*/  MOV R3, 0x0 ;  /* 0x0000000000037802 */ /* 0x004fe20000000f00 */
[----:B------:R-:W-:Y:S02]  /*6ad0*/  HFMA2 R12, -RZ, RZ, 0, 5.9604644775390625e-08 ;  /* 0x00000001ff0c7431 */ /* 0x000fe400000001ff */
[----:B------:R-:W-:Y:S02]  /*6ae0*/  IMAD.MOV.U32 R8, RZ, RZ, 0x192 ;  /* 0x00000192ff087424 */ /* 0x000fe400078e00ff */
[----:B------:R-:W-:Y:S01]  /*6af0*/  IMAD.MOV.U32 R13, RZ, RZ, RZ ;  /* 0x000000ffff0d7224 */ /* 0x000fe200078e00ff */
[----:B------:R-:W2:Y:S01]  /*6b00*/  LDCU.64 UR6, c[0x4][0x78] ;  /* 0x01000f00ff0677ac */ /* 0x000ea20008000a00 */
[----:B------:R-:W1:Y:S01]  /*6b10*/  LDC.64 R2, c[0x4][R3] ;  /* 0x0100000003027b82 */ /* 0x000e620000000a00 */
[----:B------:R-:W5:Y:S01]  /*6b20*/  LDCU.64 UR4, c[0x4][0x10] ;  /* 0x01000200ff0477ac */ /* 0x000f620008000a00 */
[----:B---3--:R-:W-:Y:S01]  /*6b30*/  MOV R5, UR9 ;  /* 0x0000000900057c02 */ /* 0x008fe20008000f00 */
[----:B------:R-:W-:Y:S01]  /*6b40*/  IMAD.U32 R4, RZ, RZ, UR8 ;  /* 0x00000008ff047e24 */ /* 0x000fe2000f8e00ff */
[----:B--2---:R-:W-:Y:S01]  /*6b50*/  MOV R7, UR7 ;  /* 0x0000000700077c02 */ /* 0x004fe20008000f00 */
[----:B------:R-:W-:Y:S01]  /*6b60*/  IMAD.U32 R6, RZ, RZ, UR6 ;  /* 0x00000006ff067e24 */ /* 0x000fe2000f8e00ff */
[----:B-----5:R-:W-:Y:S01]  /*6b70*/  MOV R11, UR5 ;  /* 0x00000005000b7c02 */ /* 0x020fe20008000f00 */
[----:B------:R-:W-:Y:S02]  /*6b80*/  IMAD.U32 R10, RZ, RZ, UR4 ;  /* 0x00000004ff0a7e24 */ /* 0x000fe4000f8e00ff */
[----:B------:R-:W-:Y:S07]  /*6b90*/  LEPC R20, `(.L_x_103) ;  /* 0x000000001014794e */ /* 0x000fee0000000000 */
[----:B-1--4-:R-:W-:Y:S05]  /*6ba0*/  CALL.ABS.NOINC R2 ;  /* 0x0000000002007343 */ /* 0x012fea0003c00000 */
.L_x_103:
[----:B----4-:R-:W-:Y:S01]  /*6bb0*/  LOP3.LUT R20, R44, 0xffffe000, RZ, 0xc0, !PT ;  /* 0xffffe0002c147812 */ /* 0x010fe200078ec0ff */
[----:B------:R-:W-:Y:S05]  /*6bc0*/  WARPSYNC.ALL ;  /* 0x0000000000007948 */ /* 0x000fea0003800000 */
[----:B------:R-:W-:Y:S01]  /*6bd0*/  R2UR UR4, R25 ;  /* 0x00000000190472ca */ /* 0x000fe200000e0000 */
[----:B------:R-:W-:Y:S01]  /*6be0*/  IMAD.SHL.U32 R73, R63, 0x4, RZ ;  /* 0x000000043f497824 */ /* 0x000fe200078e00ff */
[----:B------:R-:W-:Y:S01]  /*6bf0*/  LOP3.LUT R21, R45, 0xffffe000, RZ, 0xc0, !PT ;  /* 0xffffe0002d157812 */ /* 0x000fe200078ec0ff */
[----:B------:R-:W-:Y:S01]  /*6c00*/  IMAD.SHL.U32 R72, R62, 0x4, RZ ;  /* 0x000000043e487824 */ /* 0x000fe200078e00ff */
[----:B------:R-:W-:Y:S01]  /*6c10*/  LOP3.LUT R27, R46, 0xffffe000, RZ, 0xc0, !PT ;  /* 0xffffe0002e1b7812 */ /* 0x000fe200078ec0ff */
[----:B------:R-:W-:Y:S01]  /*6c20*/  BSSY.RECONVERGENT B0, `(.L_x_104) ;  /* 0x000005a000007945 */ /* 0x000fe20003800200 */
[----:B------:R-:W-:Y:S07]  /*6c30*/  ISETP.NE.AND P0, PT, R64, RZ, PT ;  /* 0x000000ff4000720c */ /* 0x000fee0003f05270 */
[----:B------:R-:W3:Y:S02]  /*6c40*/  LDTM.16dp128bit.x8 R4, tmem[UR4] ;  /* 0x00000004000479ee */ /* 0x000ee40008180000 */
[C---:B---3--:R-:W-:Y:S01]  /*6c50*/  FMUL R0, R24.reuse, R4 ;  /* 0x0000000418007220 */ /* 0x048fe20000400000 */
[C---:B------:R-:W-:Y:S01]  /*6c60*/  FMUL R2, R24.reuse, R5 ;  /* 0x0000000518027220 */ /* 0x040fe20000400000 */
[C---:B--2---:R-:W-:Y:S01]  /*6c70*/  FMUL R3, R24.reuse, R6 ;  /* 0x0000000618037220 */ /* 0x044fe20000400000 */
[----:B------:R-:W-:Y:S01]  /*6c80*/  FMUL R7, R24, R7 ;  /* 0x0000000718077220 */ /* 0x000fe20000400000 */
[C---:B------:R-:W-:Y:S01]  /*6c90*/  FFMA R28, R26.reuse, R20, R0 ;  /* 0x000000141a1c7223 */ /* 0x040fe20000000000 */
[----:B------:R-:W-:Y:S01]  /*6ca0*/  LOP3.LUT R0, R47, 0xffffe000, RZ, 0xc0, !PT ;  /* 0xffffe0002f007812 */ /* 0x000fe200078ec0ff */
[----:B------:R-:W-:Y:S01]  /*6cb0*/  FFMA R29, R26, R21, R2 ;  /* 0x000000151a1d7223 */ /* 0x000fe20000000002 */
[----:B-1----:R-:W-:Y:S01]  /*6cc0*/  LOP3.LUT R2, R40, 0xffffe000, RZ, 0xc0, !PT ;  /* 0xffffe00028027812 */ /* 0x002fe200078ec0ff */
[C---:B------:R-:W-:Y:S01]  /*6cd0*/  FFMA R30, R26.reuse, R27, R3 ;  /* 0x0000001b1a1e7223 */ /* 0x040fe20000000003 */
[----:B------:R-:W-:Y:S01]  /*6ce0*/  LOP3.LUT R3, R41, 0xffffe000, RZ, 0xc0, !PT ;  /* 0xffffe00029037812 */ /* 0x000fe200078ec0ff */
[----:B------:R-:W-:Y:S01]  /*6cf0*/  FFMA R31, R26, R0, R7 ;  /* 0x000000001a1f7223 */ /* 0x000fe20000000007 */
[----:B------:R-:W-:Y:S01]  /*6d00*/  LOP3.LUT R0, R42, 0xffffe000, RZ, 0xc0, !PT ;  /* 0xffffe0002a007812 */ /* 0x000fe200078ec0ff */
[C---:B------:R-:W-:Y:S01]  /*6d10*/  FMUL R4, R24.reuse, R8 ;  /* 0x0000000818047220 */ /* 0x040fe20000400000 */
[----:B------:R-:W-:Y:S01]  /*6d20*/  LOP3.LUT R7, R43, 0xffffe000, RZ, 0xc0, !PT ;  /* 0xffffe0002b077812 */ /* 0x000fe200078ec0ff */
[C---:B------:R-:W-:Y:S01]  /*6d30*/  FMUL R5, R24.reuse, R9 ;  /* 0x0000000918057220 */ /* 0x040fe20000400000 */
[----:B------:R-:W-:Y:S01]  /*6d40*/  F2FP.TF32.F32.PACK_B R28, R28 ;  /* 0x0000001cff1c723e */ /* 0x000fe200024050ff */
[----:B------:R-:W-:Y:S01]  /*6d50*/  FMUL R6, R24, R10 ;  /* 0x0000000a18067220 */ /* 0x000fe20000400000 */
[----:B------:R-:W-:Y:S01]  /*6d60*/  F2FP.TF32.F32.PACK_B R29, R29 ;  /* 0x0000001dff1d723e */ /* 0x000fe200024050ff */
[----:B------:R-:W-:Y:S01]  /*6d70*/  FFMA R4, R26, R2, R4 ;  /* 0x000000021a047223 */ /* 0x000fe20000000004 */
[----:B------:R-:W-:Y:S01]  /*6d80*/  LOP3.LUT R2, R32, 0xffffe000, RZ, 0xc0, !PT ;  /* 0xffffe00020027812 */ /* 0x000fe200078ec0ff */
[----:B------:R-:W-:Y:S01]  /*6d90*/  FFMA R5, R26, R3, R5 ;  /* 0x000000031a057223 */ /* 0x000fe20000000005 */
[----:B------:R-:W-:Y:S01]  /*6da0*/  LOP3.LUT R3, R34, 0xffffe000, RZ, 0xc0, !PT ;  /* 0xffffe00022037812 */ /* 0x000fe200078ec0ff */
[----:B------:R-:W-:Y:S01]  /*6db0*/  FMUL R11, R24, R11 ;  /* 0x0000000b180b7220 */ /* 0x000fe20000400000 */
[----:B------:R-:W-:Y:S01]  /*6dc0*/  F2FP.TF32.F32.PACK_B R30, R30 ;  /* 0x0000001eff1e723e */ /* 0x000fe200024050ff */
[----:B------:R-:W-:Y:S01]  /*6dd0*/  FFMA R6, R26, R0, R6 ;  /* 0x000000001a067223 */ /* 0x000fe20000000006 */
[----:B------:R-:W-:Y:S01]  /*6de0*/  LOP3.LUT R0, R33, 0xffffe000, RZ, 0xc0, !PT ;  /* 0xffffe00021007812 */ /* 0x000fe200078ec0ff */
[C---:B------:R-:W-:Y:S01]  /*6df0*/  FMUL R8, R24.reuse, R12 ;  /* 0x0000000c18087220 */ /* 0x040fe20000400000 */
[----:B------:R-:W-:Y:S01]  /*6e00*/  F2FP.TF32.F32.PACK_B R31, R31 ;  /* 0x0000001fff1f723e */ /* 0x000fe200024050ff */
[----:B------:R-:W-:Y:S01]  /*6e10*/  FMUL R9, R24, R13 ;  /* 0x0000000d18097220 */ /* 0x000fe20000400000 */
[----:B------:R-:W-:Y:S01]  /*6e20*/  F2FP.TF32.F32.PACK_B R4, R4 ;  /* 0x00000004ff04723e */ /* 0x000fe200024050ff */
[----:B------:R-:W-:Y:S01]  /*6e30*/  FFMA R7, R26, R7, R11 ;  /* 0x000000071a077223 */ /* 0x000fe2000000000b */
[----:B------:R-:W-:Y:S01]  /*6e40*/  F2FP.TF32.F32.PACK_B R5, R5 ;  /* 0x00000005ff05723e */ /* 0x000fe200024050ff */
[----:B------:R-:W-:Y:S01]  /*6e50*/  FMUL R10, R24, R14 ;  /* 0x0000000e180a7220 */ /* 0x000fe20000400000 */
[----:B------:R-:W-:Y:S01]  /*6e60*/  F2FP.TF32.F32.PACK_B R6, R6 ;  /* 0x00000006ff06723e */ /* 0x000fe200024050ff */
[----:B------:R-:W-:Y:S01]  /*6e70*/  FFMA R8, R26, R2, R8 ;  /* 0x000000021a087223 */ /* 0x000fe20000000008 */
[----:B------:R-:W-:Y:S01]  /*6e80*/  LOP3.LUT R2, R35, 0xffffe000, RZ, 0xc0, !PT ;  /* 0xffffe00023027812 */ /* 0x000fe200078ec0ff */
[----:B------:R-:W-:Y:S01]  /*6e90*/  FMUL R12, R24, R16 ;  /* 0x00000010180c7220 */ /* 0x000fe20000400000 */
[----:B------:R-:W-:Y:S01]  /*6ea0*/  LOP3.LUT R16, R36, 0xffffe000, RZ, 0xc0, !PT ;  /* 0xffffe00024107812 */ /* 0x000fe200078ec0ff */
[----:B------:R-:W-:Y:S01]  /*6eb0*/  FFMA R9, R26, R0, R9 ;  /* 0x000000001a097223 */ /* 0x000fe20000000009 */
[----:B------:R-:W-:Y:S01]  /*6ec0*/  LOP3.LUT R0, R37, 0xffffe000, RZ, 0xc0, !PT ;  /* 0xffffe00025007812 */ /* 0x000fe200078ec0ff */
[----:B------:R-:W-:Y:S01]  /*6ed0*/  FMUL R15, R24, R15 ;  /* 0x0000000f180f7220 */ /* 0x000fe20000400000 */
[----:B------:R-:W-:Y:S01]  /*6ee0*/  FFMA R10, R26, R3, R10 ;  /* 0x000000031a0a7223 */ /* 0x000fe2000000000a */
[----:B------:R-:W-:Y:S02]  /*6ef0*/  IMAD.U32 R3, RZ, RZ, UR45 ;  /* 0x0000002dff037e24 */ /* 0x000fe4000f8e00ff */
[----:B------:R-:W-:Y:S01]  /*6f00*/  FMUL R13, R24, R17 ;  /* 0x00000011180d7220 */ /* 0x000fe20000400000 */
[C---:B------:R-:W-:Y:S01]  /*6f10*/  FFMA R11, R26.reuse, R2, R15 ;  /* 0x000000021a0b7223 */ /* 0x040fe2000000000f */
[----:B------:R-:W-:Y:S01]  /*6f20*/  FFMA R12, R26, R16, R12 ;  /* 0x000000101a0c7223 */ /* 0x000fe2000000000c */
[----:B------:R-:W-:Y:S01]  /*6f30*/  IMAD R16, R3, 0x800, R52 ;  /* 0x0000080003107824 */ /* 0x000fe200078e0234 */
[----:B------:R-:W-:Y:S01]  /*6f40*/  LOP3.LUT R2, R38, 0xffffe000, RZ, 0xc0, !PT ;  /* 0xffffe00026027812 */ /* 0x000fe200078ec0ff */
[C---:B------:R-:W-:Y:S01]  /*6f50*/  FMUL R14, R24.reuse, R18 ;  /* 0x00000012180e7220 */ /* 0x040fe20000400000 */
[----:B------:R-:W-:Y:S01]  /*6f60*/  LOP3.LUT R3, R39, 0xffffe000, RZ, 0xc0, !PT ;  /* 0xffffe00027037812 */ /* 0x000fe200078ec0ff */
[----:B------:R-:W-:Y:S01]  /*6f70*/  FMUL R19, R24, R19 ;  /* 0x0000001318137220 */ /* 0x000fe20000400000 */
[----:B------:R-:W-:Y:S01]  /*6f80*/  LEA R16, R16, UR43, 0x2 ;  /* 0x0000002b10107c11 */ /* 0x000fe2000f8e10ff */
[C---:B------:R-:W-:Y:S01]  /*6f90*/  FFMA R13, R26.reuse, R0, R13 ;  /* 0x000000001a0d7223 */ /* 0x040fe2000000000d */
[C---:B------:R-:W-:Y:S01]  /*6fa0*/  FFMA R14, R26.reuse, R2, R14 ;  /* 0x000000021a0e7223 */ /* 0x040fe2000000000e */
[----:B------:R-:W-:Y:S01]  /*6fb0*/  FFMA R15, R26, R3, R19 ;  /* 0x000000031a0f7223 */ /* 0x000fe20000000013 */
[C-C-:B------:R-:W-:Y:S01]  /*6fc0*/  IADD3 R3, PT, PT, R73.reuse, 0x400, R16.reuse ;  /* 0x0000040049037810 */ /* 0x140fe20007ffe010 */
[----:B------:R1:W-:Y:S01]  /*6fd0*/  STSM.16.M88.4 [R16+0x400], R28 ;  /* 0x0004001c10007844 */ /* 0x0003e20000000200 */
[----:B------:R-:W-:Y:S02]  /*6fe0*/  F2FP.TF32.F32.PACK_B R7, R7 ;  /* 0x00000007ff07723e */ /* 0x000fe400024050ff */
[----:B------:R-:W-:Y:S02]  /*6ff0*/  IADD3 R0, PT, PT, R72, 0x400, R16 ;  /* 0x0000040048007810 */ /* 0x000fe40007ffe010 */
[----:B------:R-:W-:Y:S03]  /*7000*/  F2FP.TF32.F32.PACK_B R8, R8 ;  /* 0x00000008ff08723e */ /* 0x000fe600024050ff */
[----:B------:R1:W-:Y:S01]  /*7010*/  STSM.16.M88.4 [R3], R4 ;  /* 0x0000000403007844 */ /* 0x0003e20000000200 */
[----:B------:R-:W-:Y:S01]  /*7020*/  F2FP.TF32.F32.PACK_B R9, R9 ;  /* 0x00000009ff09723e */ /* 0x000fe200024050ff */
[----:B------:R-:W-:Y:S01]  /*7030*/  IMAD.IADD R2, R73, 0x1, R0 ;  /* 0x0000000149027824 */ /* 0x000fe200078e0200 */
[----:B------:R-:W-:Y:S02]  /*7040*/  F2FP.TF32.F32.PACK_B R10, R10 ;  /* 0x0000000aff0a723e */ /* 0x000fe400024050ff */
[----:B------:R-:W-:Y:S02]  /*7050*/  F2FP.TF32.F32.PACK_B R11, R11 ;  /* 0x0000000bff0b723e */ /* 0x000fe400024050ff */
[----:B------:R-:W-:Y:S02]  /*7060*/  F2FP.TF32.F32.PACK_B R12, R12 ;  /* 0x0000000cff0c723e */ /* 0x000fe400024050ff */
[----:B------:R-:W-:Y:S01]  /*7070*/  F2FP.TF32.F32.PACK_B R13, R13 ;  /* 0x0000000dff0d723e */ /* 0x000fe200024050ff */
[----:B------:R1:W-:Y:S01]  /*7080*/  STSM.16.M88.4 [R0], R8 ;  /* 0x0000000800007844 */ /* 0x0003e20000000200 */
[----:B------:R-:W-:Y:S02]  /*7090*/  F2FP.TF32.F32.PACK_B R14, R14 ;  /* 0x0000000eff0e723e */ /* 0x000fe400024050ff */
[----:B------:R-:W-:Y:S05]  /*70a0*/  F2FP.TF32.F32.PACK_B R15, R15 ;  /* 0x0000000fff0f723e */ /* 0x000fea00024050ff */
[----:B------:R1:W-:Y:S01]  /*70b0*/  STSM.16.M88.4 [R2], R12 ;  /* 0x0000000c02007844 */ /* 0x0003e20000000200 */
[----:B------:R-:W-:Y:S01]  /*70c0*/  @!PT LDS RZ, [RZ] ;  /* 0x00000000fffff984 */ /* 0x000fe20000000800 */
[----:B------:R-:W-:Y:S01]  /*70d0*/  @!PT LDS RZ, [RZ] ;  /* 0x00000000fffff984 */ /* 0x000fe20000000800 */
[----:B------:R-:W-:Y:S01]  /*70e0*/  @!PT LDS RZ, [RZ] ;  /* 0x00000000fffff984 */ /* 0x000fe20000000800 */
[----:B------:R-:W-:Y:S01]  /*70f0*/  @!PT LDS RZ, [RZ] ;  /* 0x00000000fffff984 */ /* 0x000fe20000000800 */
[----:B------:R2:W-:Y:S07]  /*7100*/  MEMBAR.ALL.CTA ;  /* 0x0000000000007992 */ /* 0x0005ee0000008000 */
[----:B--2---:R-:W2:Y:S02]  /*7110*/  FENCE.VIEW.ASYNC.S ;  /* 0x00000000000073c6 */ /* 0x004ea40000000000 */
[----:B--2---:R-:W-:Y:S06]  /*7120*/  BAR.SYNC.DEFER_BLOCKING 0x1, 0x80 ;  /* 0x0042000000007b1d */ /* 0x004fec0000010000 */
[----:B------:R-:W-:Y:S05]  /*7130*/  @P0 BRA `(.L_x_105) ;  /* 0x0000000000200947 */ /* 0x000fea0003800000 */
[----:B------:R-:W2:Y:S01]  /*7140*/  LDCU.64 UR6, c[0x0][0x348] ;  /* 0x00006900ff0677ac */ /* 0x000ea20008000a00 */
[----:B------:R-:W-:Y:S01]  /*7150*/  ULEA UR5, UR45, UR43, 0xd ;  /* 0x0000002b2d057291 */ /* 0x000fe2000f8e68ff */
[----:B------:R-:W-:Y:S03]  /*7160*/  UMOV UR51, UR60 ;  /* 0x0000003c00337c82 */ /* 0x000fe60008000000 */
[----:B------:R-:W-:Y:S02]  /*7170*/  UIADD3 UR48, UPT, UPT, UR5, 0x400, URZ ;  /* 0x0000040005307890 */ /* 0x000fe4000fffe0ff */
[----:B--2---:R-:W-:Y:S04]  /*7180*/  UIADD3 UR4, UP0, UPT, UR6, 0x680, URZ ;  /* 0x0000068006047890 */ /* 0x004fe8000ff1e0ff */
[----:B------:R-:W-:Y:S09]  /*7190*/  UIADD3.X UR5, UPT, UPT, URZ, UR7, URZ, UP0, !UPT ;  /* 0x00000007ff057290 */ /* 0x000ff200087fe4ff */
[----:B------:R2:W-:Y:S02]  /*71a0*/  UTMASTG.3D [UR48], [UR4] ;  /* 0x00000030040073b5 */ /* 0x0005e40008010000 */
[----:B--2---:R0:W-:Y:S02]  /*71b0*/  UTMACMDFLUSH ;  /* 0x00000000000079b7 */ /* 0x0041e40000000000 */
.L_x_105:
[----:B------:R-:W-:Y:S05]  /*71c0*/  BSYNC.RECONVERGENT B0 ;  /* 0x0000000000007941 */ /* 0x000fea0003800200 */
.L_x_104:
[----:B------:R-:W-:Y:S01]  /*71d0*/  UIADD3 UR46, UPT, UPT, UR45, 0x1, URZ ;  /* 0x000000012d2e7890 */ /* 0x000fe2000fffe0ff */
[----:B------:R-:W-:Y:S03]  /*71e0*/  BSSY.RECONVERGENT B0, `(.L_x_106) ;  /* 0x0000005000007945 */ /* 0x000fe60003800200 */
[----:B------:R-:W-:Y:S04]  /*71f0*/  UISETP.NE.AND UP0, UPT, UR46, 0x3, UPT ;  /* 0x000000032e00788c */ /* 0x000fe8000bf05270 */
[----:B------:R-:W-:Y:S01]  /*7200*/  USEL UR44, UR46, URZ, UP0 ;  /* 0x000000ff2e2c7287 */ /* 0x000fe20008000000 */
[----:B------:R-:W-:Y:S11]  /*7210*/  @P0 BRA `(.L_x_107) ;  /* 0x0000000000040947 */ /* 0x000ff60003800000 */
[----:B------:R-:W-:Y:S04]  /*7220*/  DEPBAR.LE SB0, 0x1 ;  /* 0x000080400000791a */ /* 0x000fe80000000000 */
.L_x_107:
[----:B------:R-:W-:Y:S05]  /*7230*/  BSYNC.RECONVERGENT B0 ;  /* 0x0000000000007941 */ /* 0x000fea0003800200 */
.L_x_106:
[----:B------:R-:W-:Y:S01]  /*7240*/  BAR.SYNC.DEFER_BLOCKING 0x1, 0x80 ;  /* 0x0042000000007b1d */ /* 0x000fe20000010000 */
[----:B------:R-:W-:Y:S01]  /*7250*/  ISETP.NE.AND P1, PT, R70, RZ, PT ;  /* 0x000000ff4600720c */ /* 0x000fe20003f25270 */
[----:B------:R-:W-:Y:S01]  /*7260*/  UISETP.NE.AND UP0, UPT, UR52, URZ, UPT ;  /* 0x000000ff3400728c */ /* 0x000fe2000bf05270 */
[----:B-1----:R-:W-:Y:S11]  /*7270*/  LEA R2, R75, UR43, 0x3 ;  /* 0x0000002b4b027c11 */ /* 0x002ff6000f8e18ff */
[----:B------:R-:W-:Y:S01]  /*7280*/  @P1 SHF.L.U32 R3, R74, 0x1f, RZ ;  /* 0x0000001f4a031819 */ /* 0x000fe200000006ff */
[----:B------:R-:W-:Y:S06]  /*7290*/  BRA.U !UP0, `(.L_x_108) ;  /* 0x0000000108247547 */ /* 0x000fec000b800000 */
[----:B------:R-:W-:Y:S01]  /*72a0*/  IMAD.U32 R4, RZ, RZ, UR47 ;  /* 0x0000002fff047e24 */ /* 0x000fe2000f8e00ff */
[----:B------:R-:W-:Y:S01]  /*72b0*/  MOV R0, UR54 ;  /* 0x0000003600007c02 */ /* 0x000fe20008000f00 */
[----:B------:R-:W-:Y:S03]  /*72c0*/  UIADD3 UR4, UPT, UPT, UR47, 0x1, URZ ;  /* 0x000000012f047890 */ /* 0x000fe6000fffe0ff */
[----:B------:R-:W-:Y:S01]  /*72d0*/  @P1 LEA R4, R4, UR43, 0x3 ;  /* 0x0000002b04041c11 */ /* 0x000fe2000f8e18ff */
[----:B------:R-:W-:Y:S04]  /*72e0*/  UISETP.NE.AND UP0, UPT, UR4, 0x3, UPT ;  /* 0x000000030400788c */ /* 0x000fe8000bf05270 */
[----:B------:R-:W-:Y:S01]  /*72f0*/  @P1 VIADD R4, R4, 0x48 ;  /* 0x0000004804041836 */ /* 0x000fe20000000000 */
[----:B------:R-:W-:Y:S04]  /*7300*/  USEL UR47, UR4, URZ, UP0 ;  /* 0x000000ff042f7287 */ /* 0x000fe80008000000 */
[----:B------:R-:W-:Y:S04]  /*7310*/  @P1 PRMT R0, R0, 0x654, R4 ;  /* 0x0000065400001816 */ /* 0x000fe80000000004 */
[----:B------:R1:W-:Y:S04]  /*7320*/  @P1 SYNCS.ARRIVE.TRANS64.RED.A1T0 RZ, [R0+URZ], RZ ;  /* 0x000000ff00ff19a7 */ /* 0x0003e800081004ff */
.L_x_108:
[----:B------:R-:W2:Y:S01]  /*7330*/  @P1 SYNCS.PHASECHK.TRANS64.TRYWAIT P0, [R2+URZ+0x30], R3 ;  /* 0x00003003020015a7 */ /* 0x000ea200080011ff */
[----:B------:R-:W-:Y:S01]  /*7340*/  BSSY B1, `(.L_x_109) ;  /* 0x0000017000017945 */ /* 0x000fe20003800000 */
[----:B--2---:R-:W-:Y:S03]  /*7350*/  @P1 SEL R76, RZ, 0x1, !P0 ;  /* 0x00000001ff4c1807 */ /* 0x004fe60004000000 */
[----:B------:R-:W-:Y:S05]  /*7360*/  @!P1 BRA `(.L_x_110) ;  /* 0x0000000000509947 */ /* 0x000fea0003800000 */
[----:B------:R-:W-:Y:S01]  /*7370*/  ISETP.NE.AND P1, PT, R77, RZ, PT ;  /* 0x000000ff4d00720c */ /* 0x000fe20003f25270 */
[----:B------:R-:W-:Y:S01]  /*7380*/  BSSY B0, `(.L_x_111) ;  /* 0x000000a000007945 */ /* 0x000fe20003800000 */
[----:B------:R-:W-:Y:S11]  /*7390*/  ISETP.NE.AND P0, PT, R76, RZ, PT ;  /* 0x000000ff4c00720c */ /* 0x000ff60003f05270 */
[----:B------:R-:W-:Y:S05]  /*73a0*/  @P1 IMAD R4, R75, 0x800, R52 ;  /* 0x000008004b041824 */ /* 0x000fea00078e0234 */
[----:B------:R-:W-:Y:S05]  /*73b0*/  @P1 LEA R4, R4, UR43, 0x2 ;  /* 0x0000002b04041c11 */ /* 0x000fea000f8e10ff */
[--C-:B-1----:R-:W-:Y:S02]  /*73c0*/  @P1 IMAD.IADD R0, R72, 0x1, R4.reuse ;  /* 0x0000000148001824 */ /* 0x102fe400078e0204 */
[----:B------:R-:W-:Y:S01]  /*73d0*/  @P1 IMAD.IADD R3, R73, 0x1, R4 ;  /* 0x0000000149031824 */ /* 0x000fe200078e0204 */
[----:B------:R-:W-:Y:S06]  /*73e0*/  @P0 BRA `(.L_x_112) ;  /* 0x00000000000c0947 */ /* 0x000fec0003800000 */
[----:B------:R-:W-:Y:S04]  /*73f0*/  SHF.L.U32 R74, R74, 0x1f, RZ ;  /* 0x0000001f4a4a7819 */ /* 0x000fe800000006ff */
[----:B------:R-:W1:Y:S02]  /*7400*/  SYNCS.PHASECHK.TRANS64.TRYWAIT P0, [R2+URZ+0x30], R74 ;  /* 0x0000304a020075a7 */ /* 0x000e6400080011ff */
[----:B-1----:R-:W-:Y:S05]  /*7410*/  @!P0 BRA `(.L_x_113) ;  /* 0x0000001400788947 */ /* 0x002fea0003800000 */
.L_x_112:
[----:B------:R-:W-:Y:S05]  /*7420*/  BSYNC B0 ;  /* 0x0000000000007941 */ /* 0x000fea0003800000 */
.L_x_111:
[----:B------:R-:W-:Y:S11]  /*7430*/  ISETP.NE.AND P0, PT, R77, RZ, PT ;  /* 0x000000ff4d00720c */ /* 0x000ff60003f05270 */
[----:B------:R-:W-:Y:S02]  /*7440*/  @!UPT UIADD3 URZ, UPT, UPT, URZ, URZ, URZ ;  /* 0x000000fffffff290 */ /* 0x000fe4000fffe0ff */
[----:B-1----:R-:W-:Y:S01]  /*7450*/  @P0 IADD3 R2, PT, PT, R73, R0, RZ ;  /* 0x0000000049020210 */ /* 0x002fe20007ffe0ff */
[----:B------:R-:W-:Y:S05]  /*7460*/  @P0 WARPSYNC.ALL ;  /* 0x0000000000000948 */ /* 0x000fea0003800000 */
[----:B------:R2:W3:Y:S04]  /*7470*/  @P0 LDSM.16.M88.4 R44, [R4+0x400] ;  /* 0x00040000042c083b */ /* 0x0004e80000000200 */
[----:B------:R2:W4:Y:S04]  /*7480*/  @P0 LDSM.16.M88.4 R40, [R3+0x400] ;  /* 0x000400000328083b */ /* 0x0005280000000200 */
[----:B------:R2:W1:Y:S04]  /*7490*/  @P0 LDSM.16.M88.4 R32, [R0+0x400] ;  /* 0x000400000020083b */ /* 0x0004680000000200 */
[----:B------:R2:W1:Y:S02]  /*74a0*/  @P0 LDSM.16.M88.4 R36, [R2+0x400] ;  /* 0x000400000224083b */ /* 0x0004640000000200 */
.L_x_110:
[----:B------:R-:W-:Y:S05]  /*74b0*/  BSYNC B1 ;  /* 0x0000000000017941 */ /* 0x000fea0003800000 */
.L_x_109:
[----:B-12---:R-:W-:Y:S05]  /*74c0*/  VIADD R0, R25, 0x20 ;  /* 0x0000002019007836 */ /* 0x006fea0000000000 */
[----:B------:R-:W-:Y:S04]  /*74d0*/  SHF.R.U32.HI R0, RZ, 0x15, R0 ;  /* 0x00000015ff007819 */ /* 0x000fe80000011600 */
[----:B------:R-:W-:Y:S11]  /*74e0*/  LOP3.LUT P0, RZ, R0, 0x3, R54, 0x48, !PT ;  /* 0x0000000300ff7812 */ /* 0x000ff60007804836 */
[----:B------:R-:W-:Y:S02]  /*74f0*/  @!UPT UIADD3 URZ, UPT, UPT, URZ, URZ, URZ ;  /* 0x000000fffffff290 */ /* 0x000fe4000fffe0ff */
[----:B------:R-:W-:Y:S05]  /*7500*/  @!P0 BRA `(.L_x_114) ;  /* 0x0000000000408947 */ /* 0x000fea0003800000 */
[----:B------:R-:W1:Y:S01]  /*7510*/  LDCU.64 UR8, c[0x4][0x70] ;  /* 0x01000e00ff0877ac */ /* 0x000e620008000a00 */
[----:B------:R-:W-:Y:S01]  /*7520*/  MOV R3, 0x0 ;  /* 0x0000000000037802 */ /* 0x000fe20000000f00 */
[----:B------:R-:W-:Y:S02]  /*7530*/  HFMA2 R12, -RZ, RZ, 0, 5.9604644775390625e-08 ;  /* 0x00000001ff0c7431 */ /* 0x000fe400000001ff */
[----:B------:R-:W-:Y:S02]  /*7540*/  IMAD.MOV.U32 R8, RZ, RZ, 0x192 ;  /* 0x00000192ff087424 */ /* 0x000fe400078e00ff */
[----:B------:R-:W-:Y:S01]  /*7550*/  IMAD.MOV.U32 R13, RZ, RZ, RZ ;  /* 0x000000ffff0d7224 */ /* 0x000fe200078e00ff */
[----:B------:R-:W2:Y:S01]  /*7560*/  LDCU.64 UR6, c[0x4][0x78] ;  /* 0x01000f00ff0677ac */ /* 0x000ea20008000a00 */
[----:B------:R-:W3:Y:S01]  /*7570*/  LDC.64 R2, c[0x4][R3] ;  /* 0x0100000003027b82 */ /* 0x000ee20000000a00 */
[----:B------:R-:W5:Y:S01]  /*7580*/  LDCU.64 UR4, c[0x4][0x10] ;  /* 0x01000200ff0477ac */ /* 0x000f620008000a00 */
[----:B-1----:R-:W-:Y:S01]  /*7590*/  MOV R5, UR9 ;  /* 0x0000000900057c02 */ /* 0x002fe20008000f00 */
[----:B------:R-:W-:Y:S01]  /*75a0*/  IMAD.U32 R4, RZ, RZ, UR8 ;  /* 0x00000008ff047e24 */ /* 0x000fe2000f8e00ff */
[----:B--2---:R-:W-:Y:S01]  /*75b0*/  MOV R7, UR7 ;  /* 0x0000000700077c02 */ /* 0x004fe20008000f00 */
[----:B------:R-:W-:Y:S01]  /*75c0*/  IMAD.U32 R6, RZ, RZ, UR6 ;  /* 0x00000006ff067e24 */ /* 0x000fe2000f8e00ff */
[----:B-----5:R-:W-:Y:S01]  /*75d0*/  MOV R11, UR5 ;  /* 0x00000005000b7c02 */ /* 0x020fe20008000f00 */
[----:B------:R-:W-:Y:S02]  /*75e0*/  IMAD.U32 R10, RZ, RZ, UR4 ;  /* 0x00000004ff0a7e24 */ /* 0x000fe4000f8e00ff */
[----:B------:R-:W-:Y:S07]  /*75f0*/  LEPC R20, `(.L_x_114) ;  /* 0x000000001014794e */ /* 0x000fee0000000000 */
[----:B---34-:R-:W-:Y:S05]  /*7600*/  CALL.ABS.NOINC R2 ;  /* 0x0000000002007343 */ /* 0x018fea0003c00000 */
.L_x_114:
[----:B------:R-:W-:Y:S01]  /*7610*/  ISETP.NE.AND P0, PT, R64, RZ, PT ;  /* 0x000000ff4000720c */ /* 0x000fe20003f05270 */
[----:B------:R-:W-:Y:S05]  /*7620*/  WARPSYNC.ALL ;  /* 0x0000000000007948 */ /* 0x000fea0003800000 */
[----:B------:R-:W-:Y:S01]  /*7630*/  R2UR UR4, R25 ;  /* 0x00000000190472ca */ /* 0x000fe200000e0000 */
[----:B------:R-:W-:Y:S01]  /*7640*/  BSSY.RECONVERGENT B0, `(.L_x_115) ;  /* 0x0000063000007945 */ /* 0x000fe20003800200 */
[----:B---3--:R-:W-:Y:S02]  /*7650*/  LOP3.LUT R0, R44, 0xffffe000, RZ, 0xc0, !PT ;  /* 0xffffe0002c007812 */ /* 0x008fe400078ec0ff */
[----:B------:R-:W-:Y:S02]  /*7660*/  LOP3.LUT R2, R45, 0xffffe000, RZ, 0xc0, !PT ;  /* 0xffffe0002d027812 */ /* 0x000fe400078ec0ff */
[----:B------:R-:W-:Y:S02]  /*7670*/  LOP3.LUT R3, R46, 0xffffe000, RZ, 0xc0, !PT ;  /* 0xffffe0002e037812 */ /* 0x000fe400078ec0ff */
[----:B------:R-:W-:Y:S02]  /*7680*/  LOP3.LUT R20, R47, 0xffffe000, RZ, 0xc0, !PT ;  /* 0xffffe0002f147812 */ /* 0x000fe400078ec0ff */
[----:B----4-:R-:W-:Y:S02]  /*7690*/  LOP3.LUT R21, R40, 0xffffe000, RZ, 0xc0, !PT ;  /* 0xffffe00028157812 */ /* 0x010fe400078ec0ff */
[----:B------:R-:W-:Y:S01]  /*76a0*/  LOP3.LUT R25, R41, 0xffffe000, RZ, 0xc0, !PT ;  /* 0xffffe00029197812 */ /* 0x000fe200078ec0ff */
[----:B------:R-:W1:Y:S01]  /*76b0*/  LDTM.16dp128bit.x8 R4, tmem[UR4+0x20] ;  /* 0x00002004000479ee */ /* 0x000e620008180000 */
[----:B------:R-:W-:Y:S01]  /*76c0*/  R2UR UR4, R71 ;  /* 0x00000000470472ca */ /* 0x000fe200000e0000 */
[----:B------:R-:W-:Y:S01]  /*76d0*/  NOP ;  /* 0x0000000000007918 */ /* 0x000fe20000000000 */
[----:B------:R-:W-:Y:S02]  /*76e0*/  LOP3.LUT R27, R42, 0xffffe000, RZ, 0xc0, !PT ;  /* 0xffffe0002a1b7812 */ /* 0x000fe400078ec0ff */
[----:B------:R-:W-:Y:S02]  /*76f0*/  LOP3.LUT R28, R43, 0xffffe000, RZ, 0xc0, !PT ;  /* 0xffffe0002b1c7812 */ /* 0x000fe400078ec0ff */
[----:B------:R-:W-:Y:S02]  /*7700*/  LOP3.LUT R29, R32, 0xffffe000, RZ, 0xc0, !PT ;  /* 0xffffe000201d7812 */ /* 0x000fe400078ec0ff */
[----:B------:R-:W-:Y:S02]  /*7710*/  LOP3.LUT R30, R33, 0xffffe000, RZ, 0xc0, !PT ;  /* 0xffffe000211e7812 */ /* 0x000fe400078ec0ff */
[----:B------:R-:W-:Y:S02]  /*7720*/  LOP3.LUT R31, R34, 0xffffe000, RZ, 0xc0, !PT ;  /* 0xffffe000221f7812 */ /* 0x000fe400078ec0ff */
[----:B------:R-:W-:Y:S01]  /*7730*/  LOP3.LUT R32, R35, 0xffffe000, RZ, 0xc0, !PT ;  /* 0xffffe00023207812 */ /* 0x000fe200078ec0ff */
[----:B------:R-:W-:Y:S01]  /*7740*/  UIADD3 UR4, UPT, UPT, UR4, 0xb0, URZ ;  /* 0x000000b004047890 */ /* 0x000fe2000fffe0ff */
[----:B------:R-:W-:Y:S02]  /*7750*/  LOP3.LUT R33, R36, 0xffffe000, RZ, 0xc0, !PT ;  /* 0xffffe00024217812 */ /* 0x000fe400078ec0ff */
[----:B------:R-:W-:Y:S01]  /*7760*/  LOP3.LUT R34, R37, 0xffffe000, RZ, 0xc0, !PT ;  /* 0xffffe00025227812 */ /* 0x000fe200078ec0ff */
[----:B------:R-:W-:Y:S01]  /*7770*/  UPRMT UR4, UR54, 0x654, UR4 ;  /* 0x0000065436047896 */ /* 0x000fe20008000004 */
[----:B------:R-:W-:Y:S02]  /*7780*/  LOP3.LUT R35, R38, 0xffffe000, RZ, 0xc0, !PT ;  /* 0xffffe00026237812 */ /* 0x000fe400078ec0ff */
[----:B------:R-:W-:Y:S01]  /*7790*/  LOP3.LUT R36, R39, 0xffffe000, RZ, 0xc0, !PT ;  /* 0xffffe00027247812 */ /* 0x000fe200078ec0ff */
[C---:B-1----:R-:W-:Y:S01]  /*77a0*/  FMUL R4, R24.reuse, R4 ;  /* 0x0000000418047220 */ /* 0x042fe20000400000 */
[C---:B------:R-:W-:Y:S01]  /*77b0*/  FMUL R5, R24.reuse, R5 ;  /* 0x0000000518057220 */ /* 0x040fe20000400000 */
[C---:B------:R-:W-:Y:S01]  /*77c0*/  FMUL R6, R24.reuse, R6 ;  /* 0x0000000618067220 */ /* 0x040fe20000400000 */
[----:B------:R-:W-:Y:S01]  /*77d0*/  FMUL R7, R24, R7 ;  /* 0x0000000718077220 */ /* 0x000fe20000400000 */
[----:B------:R-:W-:Y:S01]  /*77e0*/  FFMA R4, R26, R0, R4 ;  /* 0x000000001a047223 */ /* 0x000fe20000000004 */
[----:B------:R-:W-:Y:S02]  /*77f0*/  IMAD.U32 R0, RZ, RZ, UR44 ;  /* 0x0000002cff007e24 */ /* 0x000fe4000f8e00ff */
[----:B------:R-:W-:Y:S01]  /*7800*/  FMUL R8, R24, R8 ;  /* 0x0000000818087220 */ /* 0x000fe20000400000 */
[----:B------:R-:W-:Y:S01]  /*7810*/  FFMA R5, R26, R2, R5 ;  /* 0x000000021a057223 */ /* 0x000fe20000000005 */
[----:B------:R-:W-:Y:S01]  /*7820*/  FMUL R9, R24, R9 ;  /* 0x0000000918097220 */ /* 0x000fe20000400000 */
[----:B------:R-:W-:Y:S01]  /*7830*/  F2FP.TF32.F32.PACK_B R4, R4 ;  /* 0x00000004ff04723e */ /* 0x000fe200024050ff */
[----:B------:R-:W-:Y:S01]  /*7840*/  FFMA R6, R26, R3, R6 ;  /* 0x000000031a067223 */ /* 0x000fe20000000006 */
[----:B------:R-:W-:Y:S01]  /*7850*/  FMUL R10, R24, R10 ;  /* 0x0000000a180a7220 */ /* 0x000fe20000400000 */
[----:B------:R-:W-:Y:S01]  /*7860*/  F2FP.TF32.F32.PACK_B R5, R5 ;  /* 0x00000005ff05723e */ /* 0x000fe200024050ff */
[----:B------:R-:W-:Y:S01]  /*7870*/  FFMA R7, R26, R20, R7 ;  /* 0x000000141a077223 */ /* 0x000fe20000000007 */
[----:B------:R-:W-:Y:S01]  /*7880*/  IMAD R0, R0, 0x800, R52 ;  /* 0x0000080000007824 */ /* 0x000fe200078e0234 */
[----:B------:R-:W-:Y:S01]  /*7890*/  F2FP.TF32.F32.PACK_B R6, R6 ;  /* 0x00000006ff06723e */ /* 0x000fe200024050ff */
[----:B------:R-:W-:Y:S01]  /*78a0*/  FMUL R11, R24, R11 ;  /* 0x0000000b180b7220 */ /* 0x000fe20000400000 */
[----:B------:R-:W-:Y:S01]  /*78b0*/  FFMA R8, R26, R21, R8 ;  /* 0x000000151a087223 */ /* 0x000fe20000000008 */
[----:B------:R-:W-:Y:S01]  /*78c0*/  F2FP.TF32.F32.PACK_B R7, R7 ;  /* 0x00000007ff07723e */ /* 0x000fe200024050ff */
[----:B------:R-:W-:Y:S01]  /*78d0*/  FMUL R12, R24, R12 ;  /* 0x0000000c180c7220 */ /* 0x000fe20000400000 */
[----:B------:R-:W-:Y:S01]  /*78e0*/  LEA R0, R0, UR43, 0x2 ;  /* 0x0000002b00007c11 */ /* 0x000fe2000f8e10ff */
[----:B------:R-:W-:Y:S01]  /*78f0*/  FFMA R9, R26, R25, R9 ;  /* 0x000000191a097223 */ /* 0x000fe20000000009 */
[----:B------:R-:W-:Y:S01]  /*7900*/  FMUL R13, R24, R13 ;  /* 0x0000000d180d7220 */ /* 0x000fe20000400000 */
        /* <DEDUP_REMOVED lines=12> */
[C---:B------:R-:W-:Y:S01]  /*79d0*/  IADD3 R2, PT, PT, R73.reuse, 0x400, R0 ;  /* 0x0000040049027810 */ /* 0x040fe20007ffe000 */
[C---:B------:R-:W-:Y:S01]  /*79e0*/  FFMA R16, R26.reuse, R33, R16 ;  /* 0x000000211a107223 */ /* 0x040fe20000000010 */
[----:B------:R-:W-:Y:S01]  /*79f0*/  F2FP.TF32.F32.PACK_B R8, R8 ;  /* 0x00000008ff08723e */ /* 0x000fe200024050ff */
[----:B------:R-:W-:Y:S01]  /*7a00*/  SYNCS.ARRIVE.TRANS64.RED.A1T0 RZ, [UR4], RZ ;  /* 0x000000ffffff79a7 */ /* 0x000fe20008100404 */
[----:B------:R1:W-:Y:S01]  /*7a10*/  STSM.16.M88.4 [R0+0x400], R4 ;  /* 0x0004000400007844 */ /* 0x0003e20000000200 */
[----:B------:R-:W-:Y:S01]  /*7a20*/  F2FP.TF32.F32.PACK_B R9, R9 ;  /* 0x00000009ff09723e */ /* 0x000fe200024050ff */
[C---:B------:R-:W-:Y:S01]  /*7a30*/  FFMA R17, R26.reuse, R34, R17 ;  /* 0x000000221a117223 */ /* 0x040fe20000000011 */
[----:B------:R-:W-:Y:S01]  /*7a40*/  F2FP.TF32.F32.PACK_B R10, R10 ;  /* 0x0000000aff0a723e */ /* 0x000fe200024050ff */
[C---:B------:R-:W-:Y:S01]  /*7a50*/  FFMA R18, R26.reuse, R35, R18 ;  /* 0x000000231a127223 */ /* 0x040fe20000000012 */
[----:B------:R-:W-:Y:S01]  /*7a60*/  F2FP.TF32.F32.PACK_B R11, R11 ;  /* 0x0000000bff0b723e */ /* 0x000fe200024050ff */
[----:B------:R-:W-:Y:S01]  /*7a70*/  FFMA R19, R26, R36, R19 ;  /* 0x000000241a137223 */ /* 0x000fe20000000013 */
[----:B------:R-:W-:Y:S02]  /*7a80*/  IADD3 R72, PT, PT, R72, 0x400, R0 ;  /* 0x0000040048487810 */ /* 0x000fe40007ffe000 */
[----:B------:R-:W-:Y:S01]  /*7a90*/  F2FP.TF32.F32.PACK_B R12, R12 ;  /* 0x0000000cff0c723e */ /* 0x000fe200024050ff */
        /* <DEDUP_REMOVED lines=20> */
[----:B------:R-:W-:Y:S02]  /*7be0*/  ULEA UR5, UR44, UR43, 0xd ;  /* 0x0000002b2c057291 */ /* 0x000fe4000f8e68ff */
[----:B------:R-:W-:Y:S02]  /*7bf0*/  UIADD3 UR9, UPT, UPT, UR49, 0x20, URZ ;  /* 0x0000002031097890 */ /* 0x000fe4000fffe0ff */
[----:B------:R-:W-:Y:S01]  /*7c00*/  UIADD3 UR8, UPT, UPT, UR5, 0x400, URZ ;  /* 0x0000040005087890 */ /* 0x000fe2000fffe0ff */
[----:B------:R-:W-:Y:S01]  /*7c10*/  UMOV UR10, UR50 ;  /* 0x00000032000a7c82 */ /* 0x000fe20008000000 */
[----:B------:R-:W-:Y:S01]  /*7c20*/  UMOV UR11, UR60 ;  /* 0x0000003c000b7c82 */ /* 0x000fe20008000000 */
[----:B--2---:R-:W-:Y:S04]  /*7c30*/  UIADD3 UR4, UP0, UPT, UR6, 0x680, URZ ;  /* 0x0000068006047890 */ /* 0x004fe8000ff1e0ff */
[----:B------:R-:W-:Y:S09]  /*7c40*/  UIADD3.X UR5, UPT, UPT, URZ, UR7, URZ, UP0, !UPT ;  /* 0x00000007ff057290 */ /* 0x000ff200087fe4ff */
[----:B------:R2:W-:Y:S02]  /*7c50*/  UTMASTG.3D [UR8], [UR4] ;  /* 0x00000008040073b5 */ /* 0x0005e40008010000 */
[----:B--2---:R0:W-:Y:S02]  /*7c60*/  UTMACMDFLUSH ;  /* 0x00000000000079b7 */ /* 0x0041e40000000000 */
.L_x_116:
[----:B------:R-:W-:Y:S05]  /*7c70*/  BSYNC.RECONVERGENT B0 ;  /* 0x0000000000007941 */ /* 0x000fea0003800200 */
.L_x_115:
[----:B------:R-:W-:Y:S01]  /*7c80*/  UIADD3 UR4, UPT, UPT, UR44, 0x1, URZ ;  /* 0x000000012c047890 */ /* 0x000fe2000fffe0ff */
[----:B------:R-:W-:Y:S03]  /*7c90*/  BSSY.RECONVERGENT B0, `(.L_x_117) ;  /* 0x0000008000007945 */ /* 0x000fe60003800200 */
[----:B------:R-:W-:Y:S04]  /*7ca0*/  UISETP.NE.AND UP0, UPT, UR4, 0x3, UPT ;  /* 0x000000030400788c */ /* 0x000fe8000bf05270 */
[----:B------:R-:W-:Y:S02]  /*7cb0*/  UISETP.EQ.XOR UP1, UPT, UR46, 0x3, !UP0 ;  /* 0x000000032e00788c */ /* 0x000fe4000c722a70 */
[----:B------:R-:W-:Y:S02]  /*7cc0*/  USEL UR45, UR4, URZ, UP0 ;  /* 0x000000ff042d7287 */ /* 0x000fe40008000000 */
[----:B------:R-:W-:Y:S04]  /*7cd0*/  USEL UR5, URZ, 0x1, !UP1 ;  /* 0x00000001ff057887 */ /* 0x000fe8000c800000 */
[----:B------:R-:W-:Y:S01]  /*7ce0*/  ULOP3.LUT UR53, UR53, UR5, URZ, 0x3c, !UPT ;  /* 0x0000000535357292 */ /* 0x000fe2000f8e3cff */
[----:B------:R-:W-:Y:S11]  /*7cf0*/  @P0 BRA `(.L_x_118) ;  /* 0x0000000000040947 */ /* 0x000ff60003800000 */
[----:B------:R-:W-:Y:S04]  /*7d00*/  DEPBAR.LE SB0, 0x1 ;  /* 0x000080400000791a */ /* 0x000fe80000000000 */
.L_x_118:
[----:B------:R-:W-:Y:S05]  /*7d10*/  BSYNC.RECONVERGENT B0 ;  /* 0x0000000000007941 */ /* 0x000fea0003800200 */
.L_x_117:
[----:B------:R-:W-:Y:S01]  /*7d20*/  BAR.SYNC.DEFER_BLOCKING 0x1, 0x80 ;  /* 0x0042000000007b1d */ /* 0x000fe20000010000 */
[----:B------:R-:W-:Y:S01]  /*7d30*/  UISETP.NE.AND UP0, UPT, UR52, -0x2, UPT ;  /* 0xfffffffe3400788c */ /* 0x000fe2000bf05270 */
[----:B------:R-:W-:Y:S08]  /*7d40*/  IADD3 R22, PT, PT, R22, 0x1, RZ ;  /* 0x0000000116167810 */ /* 0x000ff00007ffe0ff */
[----:B------:R-:W-:Y:S05]  /*7d50*/  BRA.U !UP0, `(.L_x_119) ;  /* 0x0000000108287547 */ /* 0x000fea000b800000 */
[----:B------:R-:W-:Y:S01]  /*7d60*/  ISETP.NE.AND P0, PT, R70, RZ, PT ;  /* 0x000000ff4600720c */ /* 0x000fe20003f05270 */
[----:B-1----:R-:W-:Y:S01]  /*7d70*/  IMAD.U32 R2, RZ, RZ, UR47 ;  /* 0x0000002fff027e24 */ /* 0x002fe2000f8e00ff */
[----:B------:R-:W-:Y:S01]  /*7d80*/  UIADD3 UR4, UPT, UPT, UR47, 0x1, URZ ;  /* 0x000000012f047890 */ /* 0x000fe2000fffe0ff */
[----:B------:R-:W-:Y:S03]  /*7d90*/  IMAD.U32 R0, RZ, RZ, UR54 ;  /* 0x00000036ff007e24 */ /* 0x000fe6000f8e00ff */
[----:B------:R-:W-:Y:S04]  /*7da0*/  UISETP.NE.AND UP0, UPT, UR4, 0x3, UPT ;  /* 0x000000030400788c */ /* 0x000fe8000bf05270 */
[----:B------:R-:W-:Y:S03]  /*7db0*/  USEL UR47, UR4, URZ, UP0 ;  /* 0x000000ff042f7287 */ /* 0x000fe60008000000 */
[----:B------:R-:W-:Y:S05]  /*7dc0*/  @P0 LEA R2, R2, UR43, 0x3 ;  /* 0x0000002b02020c11 */ /* 0x000fea000f8e18ff */
[----:B------:R-:W-:Y:S05]  /*7dd0*/  @P0 VIADD R2, R2, 0x48 ;  /* 0x0000004802020836 */ /* 0x000fea0000000000 */
[----:B------:R-:W-:Y:S04]  /*7de0*/  @P0 PRMT R0, R0, 0x654, R2 ;  /* 0x0000065400000816 */ /* 0x000fe80000000002 */
[----:B------:R2:W-:Y:S03]  /*7df0*/  @P0 SYNCS.ARRIVE.TRANS64.RED.A1T0 RZ, [R0+URZ], RZ ;  /* 0x000000ff00ff09a7 */ /* 0x0005e600081004ff */
.L_x_119:
[----:B------:R-:W-:Y:S01]  /*7e00*/  R2UR UR6, R69 ;  /* 0x00000000450672ca */ /* 0x000fe200000e0000 */
[----:B------:R-:W-:Y:S01]  /*7e10*/  UIADD3 UR52, UPT, UPT, UR52, 0x2, URZ ;  /* 0x0000000234347890 */ /* 0x000fe2000fffe0ff */
[----:B------:R-:W-:Y:S02]  /*7e20*/  R2UR UR5, R55 ;  /* 0x00000000370572ca */ /* 0x000fe400000e0000 */
[----:B------:R-:W-:Y:S02]  /*7e30*/  R2UR UR4, R56 ;  /* 0x00000000380472ca */ /* 0x000fe400000e0000 */
[----:B------:R-:W-:Y:S02]  /*7e40*/  R2UR UR60, R67 ;  /* 0x00000000433c72ca */ /* 0x000fe400000e0000 */
[----:B------:R-:W-:Y:S02]  /*7e50*/  ISETP.NE.AND P0, PT, R59, 0x2, PT ;  /* 0x000000023b00780c */ /* 0x000fe40003f05270 */
[----:B------:R-:W-:Y:S02]  /*7e60*/  ISETP.NE.AND P1, PT, R22, 0x4, PT ;  /* 0x000000041600780c */ /* 0x000fe40003f25270 */
[----:B-1----:R-:W-:Y:S01]  /*7e70*/  SEL R2, RZ, 0x1, P0 ;  /* 0x00000001ff027807 */ /* 0x002fe20000000000 */
[----:B------:R-:W-:Y:S01]  /*7e80*/  UISETP.NE.AND UP0, UPT, UR6, URZ, UPT ;  /* 0x000000ff0600728c */ /* 0x000fe2000bf05270 */
[----:B--2---:R-:W-:Y:S01]  /*7e90*/  SEL R0, RZ, 0x1, P1 ;  /* 0x00000001ff007807 */ /* 0x004fe20000800000 */
[----:B------:R-:W-:Y:S01]  /*7ea0*/  UIADD3 UR27, UPT, UPT, UR36, UR5, URZ ;  /* 0x00000005241b7290 */ /* 0x000fe2000fffe0ff */
[----:B------:R-:W-:Y:S01]  /*7eb0*/  LOP3.LUT R60, R60, R2, RZ, 0x3c, !PT ;  /* 0x000000023c3c7212 */ /* 0x000fe200078e3cff */
[----:B------:R-:W-:Y:S01]  /*7ec0*/  UIADD3 UR25, UPT, UPT, UR37, UR4, URZ ;  /* 0x0000000425197290 */ /* 0x000fe2000fffe0ff */
[----:B------:R-:W-:Y:S02]  /*7ed0*/  LOP3.LUT R61, R61, R0, RZ, 0x3c, !PT ;  /* 0x000000003d3d7212 */ /* 0x000fe400078e3cff */
[----:B------:R-:W-:Y:S02]  /*7ee0*/  SEL R59, R59, RZ, P0 ;  /* 0x000000ff3b3b7207 */ /* 0x000fe40000000000 */
[----:B------:R-:W-:Y:S01]  /*7ef0*/  SEL R22, R22, RZ, P1 ;  /* 0x000000ff16167207 */ /* 0x000fe20000800000 */
[----:B------:R-:W-:Y:S06]  /*7f00*/  BRA.U UP0, `(.L_x_120) ;  /* 0xffffffd900b07547 */ /* 0x000fec000b83ffff */
[----:B------:R-:W-:-:S13]  /*7f10*/  R2UR UR4, R57 ;  /* 0x00000000390472ca */ /* 0x000fda00000e0000 */
[----:B------:R-:W-:-:S09]  /*7f20*/  UISETP.NE.AND UP0, UPT, UR4, URZ, UPT ;  /* 0x000000ff0400728c */ /* 0x000fd2000bf05270 */
[----:B------:R-:W-:Y:S05]  /*7f30*/  BRA.U !UP0, `(.L_x_121) ;  /* 0x0000000108487547 */ /* 0x000fea000b800000 */
[----:B------:R-:W1:Y:S02]  /*7f40*/  LDCU.64 UR4, c[0x0][0x890] ;  /* 0x00011200ff0477ac */ /* 0x000e640008000a00 */
[----:B-1----:R-:W-:-:S04]  /*7f50*/  UISETP.NE.U32.AND UP0, UPT, UR4, URZ, UPT ;  /* 0x000000ff0400728c */ /* 0x002fc8000bf05070 */
[----:B------:R-:W-:-:S09]  /*7f60*/  UISETP.NE.AND.EX UP0, UPT, UR5, URZ, UPT, UP0 ;  /* 0x000000ff0500728c */ /* 0x000fd2000bf05300 */
[----:B------:R-:W-:Y:S05]  /*7f70*/  BRA.U UP0, `(.L_x_122) ;  /* 0x00000001000c7547 */ /* 0x000fea000b800000 */
[----:B------:R-:W-:-:S13]  /*7f80*/  FSETP.NEU.AND P0, PT, R26, RZ, PT ;  /* 0x000000ff1a00720b */ /* 0x000fda0003f0d000 */
[----:B------:R-:W-:Y:S05]  /*7f90*/  @!P0 EXIT ;  /* 0x000000000000894d */ /* 0x000fea0003800000 */
[----:B------:R-:W-:Y:S05]  /*7fa0*/  BRA `(.L_x_121) ;  /* 0x00000000002c7947 */ /* 0x000fea0003800000 */
.L_x_122:
[----:B------:R-:W-:Y:S01]  /*7fb0*/  ISETP.NE.AND P0, PT, R58, RZ, PT ;  /* 0x000000ff3a00720c */ /* 0x000fe20003f05270 */
[----:B------:R-:W-:-:S12]  /*7fc0*/  BSSY.RECONVERGENT B0, `(.L_x_121) ;  /* 0x0000009000007945 */ /* 0x000fd80003800200 */
[----:B------:R-:W-:Y:S05]  /*7fd0*/  @P0 BRA `(.L_x_123) ;  /* 0x0000000000140947 */ /* 0x000fea0003800000 */
[----:B------:R-:W1:Y:S02]  /*7fe0*/  LDCU.64 UR4, c[0x0][0x888] ;  /* 0x00011100ff0477ac */ /* 0x000e640008000a00 */
[----:B-1----:R-:W-:-:S04]  /*7ff0*/  ISETP.NE.U32.AND P0, PT, RZ, UR4, PT ;  /* 0x00000004ff007c0c */ /* 0x002fc8000bf05070 */
[----:B------:R-:W-:-:S13]  /*8000*/  ISETP.NE.AND.EX P0, PT, RZ, UR5, PT, P0 ;  /* 0x00000005ff007c0c */ /* 0x000fda000bf05300 */
[----:B------:R-:W-:Y:S05]  /*8010*/  @!P0 EXIT ;  /* 0x000000000000894d */ /* 0x000fea0003800000 */
[----:B------:R-:W-:Y:S05]  /*8020*/  BRA `(.L_x_124) ;  /* 0x0000000000087947 */ /* 0x000fea0003800000 */
.L_x_123:
[----:B------:R-:W-:-:S13]  /*8030*/  FSETP.NEU.AND P0, PT, R26, RZ, PT ;  /* 0x000000ff1a00720b */ /* 0x000fda0003f0d000 */
[----:B------:R-:W-:Y:S05]  /*8040*/  @!P0 EXIT ;  /* 0x000000000000894d */ /* 0x000fea0003800000 */
.L_x_124:
[----:B------:R-:W-:Y:S05]  /*8050*/  BSYNC.RECONVERGENT B0 ;  /* 0x0000000000007941 */ /* 0x000fea0003800200 */
.L_x_121:
[----:B------:R-:W-:Y:S01]  /*8060*/  ULEA UR4, UR47, UR43, 0x3 ;  /* 0x0000002b2f047291 */ /* 0x000fe2000f8e18ff */
[----:B------:R-:W-:-:S04]  /*8070*/  DEPBAR.LE SB0, 0x0 ;  /* 0x000080000000791a */ /* 0x000fc80000000000 */
[----:B------:R-:W-:-:S04]  /*8080*/  UIADD3 UR4, UPT, UPT, UR4, 0x48, URZ ;  /* 0x0000004804047890 */ /* 0x000fc8000fffe0ff */
[----:B------:R-:W-:-:S09]  /*8090*/  UPRMT UR4, UR54, 0x654, UR4 ;  /* 0x0000065436047896 */ /* 0x000fd20008000004 */
[----:B------:R-:W-:Y:S01]  /*80a0*/  SYNCS.ARRIVE.TRANS64.RED.A1T0 RZ, [UR4], RZ ;  /* 0x000000ffffff79a7 */ /* 0x000fe20008100404 */
[----:B------:R-:W-:Y:S05]  /*80b0*/  EXIT ;  /* 0x000000000000794d */ /* 0x000fea0003800000 */
.L_x_24:
[----:B--2---:R2:W3:Y:S02]  /*80c0*/  SYNCS.PHASECHK.TRANS64.TRYWAIT P0, [R0+URZ+0xe0], R2 ;  /* 0x0000e002000075a7 */ /* 0x0044e400080011ff */
[----:B---3--:R-:W-:Y:S05]  /*80d0*/  @!P0 NANOSLEEP.SYNCS 0x989680 ;  /* 0x009896800000895d */ /* 0x008fea0003900000 */
[----:B------:R-:W3:Y:S02]  /*80e0*/  @!P0 SYNCS.PHASECHK.TRANS64 P0, [R0+URZ+0xe0], R2 ;  /* 0x0000e002000085a7 */ /* 0x000ee400080010ff */
[----:B---3--:R-:W-:Y:S05]  /*80f0*/  @!P0 BRA `(.L_x_24) ;  /* 0xfffffffc00f08947 */ /* 0x008fea000383ffff */
[----:B------:R-:W-:Y:S05]  /*8100*/  BRA `(.L_x_125) ;  /* 0xffffff9400e07947 */ /* 0x000fea000383ffff */
.L_x_27:
[----:B-1----:R-:W-:-:S07]  /*8110*/  MOV R0, UR57 ;  /* 0x0000003900007c02 */ /* 0x002fce0008000f00 */
.L_x_126:
[----:B-1----:R1:W2:Y:S02]  /*8120*/  SYNCS.PHASECHK.TRANS64.TRYWAIT P0, [R0+URZ+0x18], R3 ;  /* 0x00001803000075a7 */ /* 0x0022a400080011ff */
[----:B--2---:R-:W-:Y:S05]  /*8130*/  @!P0 NANOSLEEP.SYNCS 0x989680 ;  /* 0x009896800000895d */ /* 0x004fea0003900000 */
[----:B------:R-:W2:Y:S02]  /*8140*/  @!P0 SYNCS.PHASECHK.TRANS64 P0, [R0+URZ+0x18], R3 ;  /* 0x00001803000085a7 */ /* 0x000ea400080010ff */
[----:B--2---:R-:W-:Y:S05]  /*8150*/  @!P0 BRA `(.L_x_126) ;  /* 0xfffffffc00f08947 */ /* 0x004fea000383ffff */
[----:B------:R-:W-:Y:S05]  /*8160*/  BRA `(.L_x_26) ;  /* 0xffffff9800287947 */ /* 0x000fea000383ffff */
.L_x_36:
[----:B-1----:R-:W-:-:S07]  /*8170*/  MOV R0, UR57 ;  /* 0x0000003900007c02 */ /* 0x002fce0008000f00 */
.L_x_127:
[----:B-1----:R1:W2:Y:S02]  /*8180*/  SYNCS.PHASECHK.TRANS64.TRYWAIT P0, [R0+URZ+0x18], R3 ;  /* 0x00001803000075a7 */ /* 0x0022a400080011ff */
[----:B--2---:R-:W-:Y:S05]  /*8190*/  @!P0 NANOSLEEP.SYNCS 0x989680 ;  /* 0x009896800000895d */ /* 0x004fea0003900000 */
[----:B------:R-:W2:Y:S02]  /*81a0*/  @!P0 SYNCS.PHASECHK.TRANS64 P0, [R0+URZ+0x18], R3 ;  /* 0x00001803000085a7 */ /* 0x000ea400080010ff */
[----:B--2---:R-:W-:Y:S05]  /*81b0*/  @!P0 BRA `(.L_x_127) ;  /* 0xfffffffc00f08947 */ /* 0x004fea000383ffff */
[----:B------:R-:W-:Y:S05]  /*81c0*/  BRA `(.L_x_35) ;  /* 0xffffff9c00847947 */ /* 0x000fea000383ffff */
.L_x_43:
[----:B-1----:R1:W4:Y:S02]  /*81d0*/  SYNCS.PHASECHK.TRANS64.TRYWAIT P0, [R3+URZ+0x70], R0 ;  /* 0x00007000030075a7 */ /* 0x00232400080011ff */
[----:B----4-:R-:W-:Y:S05]  /*81e0*/  @!P0 NANOSLEEP.SYNCS 0x989680 ;  /* 0x009896800000895d */ /* 0x010fea0003900000 */
[----:B------:R-:W4:Y:S02]  /*81f0*/  @!P0 SYNCS.PHASECHK.TRANS64 P0, [R3+URZ+0x70], R0 ;  /* 0x00007000030085a7 */ /* 0x000f2400080010ff */
[----:B----4-:R-:W-:Y:S05]  /*8200*/  @!P0 BRA `(.L_x_43) ;  /* 0xfffffffc00f08947 */ /* 0x010fea000383ffff */
[----:B------:R-:W-:Y:S05]  /*8210*/  BRA `(.L_x_128) ;  /* 0xffffffa000c07947 */ /* 0x000fea000383ffff */
.L_x_47:
[----:B------:R-:W-:-:S07]  /*8220*/  MOV R0, UR4 ;  /* 0x0000000400007c02 */ /* 0x000fce0008000f00 */
.L_x_129:
[----:B-1----:R1:W2:Y:S02]  /*8230*/  SYNCS.PHASECHK.TRANS64.TRYWAIT P0, [R0+URZ], R2 ;  /* 0x00000002000075a7 */ /* 0x0022a400080011ff */
[----:B--2---:R-:W-:Y:S05]  /*8240*/  @!P0 NANOSLEEP.SYNCS 0x989680 ;  /* 0x009896800000895d */ /* 0x004fea0003900000 */
[----:B------:R-:W2:Y:S02]  /*8250*/  @!P0 SYNCS.PHASECHK.TRANS64 P0, [R0+URZ], R2 ;  /* 0x00000002000085a7 */ /* 0x000ea400080010ff */
[----:B--2---:R-:W-:Y:S05]  /*8260*/  @!P0 BRA `(.L_x_129) ;  /* 0xfffffffc00f08947 */ /* 0x004fea000383ffff */
[----:B------:R-:W-:Y:S05]  /*8270*/  BRA `(.L_x_130) ;  /* 0xffffffa8006c7947 */ /* 0x000fea000383ffff */
.L_x_48:
[----:B------:R-:W-:-:S07]  /*8280*/  MOV R0, UR5 ;  /* 0x0000000500007c02 */ /* 0x000fce0008000f00 */
.L_x_131:
[----:B-1----:R1:W2:Y:S02]  /*8290*/  SYNCS.PHASECHK.TRANS64.TRYWAIT P0, [R0+URZ], R2 ;  /* 0x00000002000075a7 */ /* 0x0022a400080011ff */
[----:B--2---:R-:W-:Y:S05]  /*82a0*/  @!P0 NANOSLEEP.SYNCS 0x989680 ;  /* 0x009896800000895d */ /* 0x004fea0003900000 */
[----:B------:R-:W2:Y:S02]  /*82b0*/  @!P0 SYNCS.PHASECHK.TRANS64 P0, [R0+URZ], R2 ;  /* 0x00000002000085a7 */ /* 0x000ea400080010ff */
[----:B--2---:R-:W-:Y:S05]  /*82c0*/  @!P0 BRA `(.L_x_131) ;  /* 0xfffffffc00f08947 */ /* 0x004fea000383ffff */
[----:B------:R-:W-:Y:S05]  /*82d0*/  BRA `(.L_x_132) ;  /* 0xffffffa800787947 */ /* 0x000fea000383ffff */
.L_x_51:
[----:B-1----:R1:W2:Y:S02]  /*82e0*/  SYNCS.PHASECHK.TRANS64.TRYWAIT P0, [R2+URZ+0xd0], R4 ;  /* 0x0000d004020075a7 */ /* 0x0022a400080011ff */
[----:B--2---:R-:W-:Y:S05]  /*82f0*/  @!P0 NANOSLEEP.SYNCS 0x989680 ;  /* 0x009896800000895d */ /* 0x004fea0003900000 */
[----:B------:R-:W2:Y:S02]  /*8300*/  @!P0 SYNCS.PHASECHK.TRANS64 P0, [R2+URZ+0xd0], R4 ;  /* 0x0000d004020085a7 */ /* 0x000ea400080010ff */
[----:B--2---:R-:W-:Y:S05]  /*8310*/  @!P0 BRA `(.L_x_51) ;  /* 0xfffffffc00f08947 */ /* 0x004fea000383ffff */
[----:B------:R-:W-:Y:S05]  /*8320*/  BRA `(.L_x_133) ;  /* 0xffffffa800d47947 */ /* 0x000fea000383ffff */
.L_x_52:
[----:B------:R-:W-:-:S07]  /*8330*/  MOV R2, UR4 ;  /* 0x0000000400027c02 */ /* 0x000fce0008000f00 */
.L_x_134:
[----:B-1----:R1:W2:Y:S02]  /*8340*/  SYNCS.PHASECHK.TRANS64.TRYWAIT P0, [R2+URZ+0x80], R5 ;  /* 0x00008005020075a7 */ /* 0x0022a400080011ff */
[----:B--2---:R-:W-:Y:S05]  /*8350*/  @!P0 NANOSLEEP.SYNCS 0x989680 ;  /* 0x009896800000895d */ /* 0x004fea0003900000 */
[----:B------:R-:W2:Y:S02]  /*8360*/  @!P0 SYNCS.PHASECHK.TRANS64 P0, [R2+URZ+0x80], R5 ;  /* 0x00008005020085a7 */ /* 0x000ea400080010ff */
[----:B--2---:R-:W-:Y:S05]  /*8370*/  @!P0 BRA `(.L_x_134) ;  /* 0xfffffffc00f08947 */ /* 0x004fea000383ffff */
[----:B------:R-:W-:Y:S05]  /*8380*/  BRA `(.L_x_135) ;  /* 0xffffffa800e47947 */ /* 0x000fea000383ffff */
.L_x_53:
[----:B-1----:R1:W2:Y:S02]  /*8390*/  SYNCS.PHASECHK.TRANS64.TRYWAIT P1, [R2+URZ+0x70], R4 ;  /* 0x00007004020075a7 */ /* 0x0022a400080211ff */
[----:B--2---:R-:W-:Y:S05]  /*83a0*/  @!P1 NANOSLEEP.SYNCS 0x989680 ;  /* 0x009896800000995d */ /* 0x004fea0003900000 */
[----:B------:R-:W2:Y:S02]  /*83b0*/  @!P1 SYNCS.PHASECHK.TRANS64 P1, [R2+URZ+0x70], R4 ;  /* 0x00007004020095a7 */ /* 0x000ea400080210ff */
[----:B--2---:R-:W-:Y:S05]  /*83c0*/  @!P1 BRA `(.L_x_53) ;  /* 0xfffffffc00f09947 */ /* 0x004fea000383ffff */
[----:B------:R-:W-:Y:S05]  /*83d0*/  BRA `(.L_x_136) ;  /* 0xffffffac00147947 */ /* 0x000fea000383ffff */
.L_x_56:
[----:B------:R-:W-:-:S07]  /*83e0*/  MOV R0, UR4 ;  /* 0x0000000400007c02 */ /* 0x000fce0008000f00 */
.L_x_137:
[----:B-1----:R1:W2:Y:S02]  /*83f0*/  SYNCS.PHASECHK.TRANS64.TRYWAIT P0, [R0+URZ+0x80], R2 ;  /* 0x00008002000075a7 */ /* 0x0022a400080011ff */
[----:B--2---:R-:W-:Y:S05]  /*8400*/  @!P0 NANOSLEEP.SYNCS 0x989680 ;  /* 0x009896800000895d */ /* 0x004fea0003900000 */
[----:B------:R-:W2:Y:S02]  /*8410*/  @!P0 SYNCS.PHASECHK.TRANS64 P0, [R0+URZ+0x80], R2 ;  /* 0x00008002000085a7 */ /* 0x000ea400080010ff */
[----:B--2---:R-:W-:Y:S05]  /*8420*/  @!P0 BRA `(.L_x_137) ;  /* 0xfffffffc00f08947 */ /* 0x004fea000383ffff */
[----:B------:R-:W-:Y:S05]  /*8430*/  BRA `(.L_x_55) ;  /* 0xffffffac00687947 */ /* 0x000fea000383ffff */
.L_x_63:
[----:B-1----:R1:W2:Y:S02]  /*8440*/  SYNCS.PHASECHK.TRANS64.TRYWAIT P1, [R0+URZ+0x70], R2 ;  /* 0x00007002000075a7 */ /* 0x0022a400080211ff */
[----:B--2---:R-:W-:Y:S05]  /*8450*/  @!P1 NANOSLEEP.SYNCS 0x989680 ;  /* 0x009896800000995d */ /* 0x004fea0003900000 */
[----:B------:R-:W2:Y:S02]  /*8460*/  @!P1 SYNCS.PHASECHK.TRANS64 P1, [R0+URZ+0x70], R2 ;  /* 0x00007002000095a7 */ /* 0x000ea400080210ff */
[----:B--2---:R-:W-:Y:S05]  /*8470*/  @!P1 BRA `(.L_x_63) ;  /* 0xfffffffc00f09947 */ /* 0x004fea000383ffff */
[----:B------:R-:W-:Y:S05]  /*8480*/  BRA `(.L_x_138) ;  /* 0xffffffb000d07947 */ /* 0x000fea000383ffff */
.L_x_64:
[----:B------:R-:W-:-:S13]  /*8490*/  R2UR UR4, R13 ;  /* 0x000000000d0472ca */ /* 0x000fda00000e0000 */
[----:B------:R-:W-:-:S07]  /*84a0*/  MOV R2, UR4 ;  /* 0x0000000400027c02 */ /* 0x000fce0008000f00 */
.L_x_139:
[----:B-1----:R1:W2:Y:S02]  /*84b0*/  SYNCS.PHASECHK.TRANS64.TRYWAIT P0, [R2+URZ+0xb0], R0 ;  /* 0x0000b000020075a7 */ /* 0x0022a400080011ff */
[----:B--2---:R-:W-:Y:S05]  /*84c0*/  @!P0 NANOSLEEP.SYNCS 0x989680 ;  /* 0x009896800000895d */ /* 0x004fea0003900000 */
[----:B------:R-:W2:Y:S02]  /*84d0*/  @!P0 SYNCS.PHASECHK.TRANS64 P0, [R2+URZ+0xb0], R0 ;  /* 0x0000b000020085a7 */ /* 0x000ea400080010ff */
[----:B--2---:R-:W-:Y:S05]  /*84e0*/  @!P0 BRA `(.L_x_139) ;  /* 0xfffffffc00f08947 */ /* 0x004fea000383ffff */
[----:B------:R-:W-:Y:S05]  /*84f0*/  BRA `(.L_x_140) ;  /* 0xffffffb400247947 */ /* 0x000fea000383ffff */
.L_x_67:
[----:B------:R-:W-:Y:S07]  /*8500*/  MOV R0, UR5 ;  /* 0x0000000500007c02 */ /* 0x000fee0008000f00 */
.L_x_141:
[----:B-1----:R1:W2:Y:S02]  /*8510*/  SYNCS.PHASECHK.TRANS64.TRYWAIT P0, [R0+URZ], R2 ;  /* 0x00000002000075a7 */ /* 0x0022a400080011ff */
[----:B--2---:R-:W-:Y:S05]  /*8520*/  @!P0 NANOSLEEP.SYNCS 0x989680 ;  /* 0x009896800000895d */ /* 0x004fea0003900000 */
[----:B------:R-:W2:Y:S02]  /*8530*/  @!P0 SYNCS.PHASECHK.TRANS64 P0, [R0+URZ], R2 ;  /* 0x00000002000085a7 */ /* 0x000ea400080010ff */
[----:B--2---:R-:W-:Y:S05]  /*8540*/  @!P0 BRA `(.L_x_141) ;  /* 0xfffffffc00f08947 */ /* 0x004fea000383ffff */
[----:B------:R-:W-:Y:S05]  /*8550*/  BRA `(.L_x_66) ;  /* 0xffffffb400407947 */ /* 0x000fea000383ffff */
.L_x_70:
[----:B------:R-:W-:-:S07]  /*8560*/  MOV R0, UR4 ;  /* 0x0000000400007c02 */ /* 0x000fce0008000f00 */
.L_x_142:
[----:B--2---:R2:W3:Y:S02]  /*8570*/  SYNCS.PHASECHK.TRANS64.TRYWAIT P0, [R0+URZ], R2 ;  /* 0x00000002000075a7 */ /* 0x0044e400080011ff */
[----:B---3--:R-:W-:Y:S05]  /*8580*/  @!P0 NANOSLEEP.SYNCS 0x989680 ;  /* 0x009896800000895d */ /* 0x008fea0003900000 */
[----:B------:R-:W3:Y:S02]  /*8590*/  @!P0 SYNCS.PHASECHK.TRANS64 P0, [R0+URZ], R2 ;  /* 0x00000002000085a7 */ /* 0x000ee400080010ff */
[----:B---3--:R-:W-:Y:S05]  /*85a0*/  @!P0 BRA `(.L_x_142) ;  /* 0xfffffffc00f08947 */ /* 0x008fea000383ffff */
[----:B------:R-:W-:Y:S05]  /*85b0*/  BRA `(.L_x_143) ;  /* 0xffffffbc004c7947 */ /* 0x000fea000383ffff */
.L_x_71:
[----:B------:R-:W-:-:S07]  /*85c0*/  MOV R0, UR5 ;  /* 0x0000000500007c02 */ /* 0x000fce0008000f00 */
.L_x_144:
[----:B-1----:R1:W2:Y:S02]  /*85d0*/  SYNCS.PHASECHK.TRANS64.TRYWAIT P0, [R0+URZ], R3 ;  /* 0x00000003000075a7 */ /* 0x0022a400080011ff */
[----:B--2---:R-:W-:Y:S05]  /*85e0*/  @!P0 NANOSLEEP.SYNCS 0x989680 ;  /* 0x009896800000895d */ /* 0x004fea0003900000 */
[----:B------:R-:W2:Y:S02]  /*85f0*/  @!P0 SYNCS.PHASECHK.TRANS64 P0, [R0+URZ], R3 ;  /* 0x00000003000085a7 */ /* 0x000ea400080010ff */
[----:B--2---:R-:W-:Y:S05]  /*8600*/  @!P0 BRA `(.L_x_144) ;  /* 0xfffffffc00f08947 */ /* 0x004fea000383ffff */
[----:B------:R-:W-:Y:S05]  /*8610*/  BRA `(.L_x_145) ;  /* 0xffffffbc00587947 */ /* 0x000fea000383ffff */
.L_x_72:
[----:B------:R-:W-:-:S07]  /*8620*/  MOV R0, UR5 ;  /* 0x0000000500007c02 */ /* 0x000fce0008000f00 */
.L_x_146:
[----:B-1----:R1:W2:Y:S02]  /*8630*/  SYNCS.PHASECHK.TRANS64.TRYWAIT P0, [R0+URZ], R3 ;  /* 0x00000003000075a7 */ /* 0x0022a400080011ff */
[----:B--2---:R-:W-:Y:S05]  /*8640*/  @!P0 NANOSLEEP.SYNCS 0x989680 ;  /* 0x009896800000895d */ /* 0x004fea0003900000 */
[----:B------:R-:W2:Y:S02]  /*8650*/  @!P0 SYNCS.PHASECHK.TRANS64 P0, [R0+URZ], R3 ;  /* 0x00000003000085a7 */ /* 0x000ea400080010ff */
[----:B--2---:R-:W-:Y:S05]  /*8660*/  @!P0 BRA `(.L_x_146) ;  /* 0xfffffffc00f08947 */ /* 0x004fea000383ffff */
[----:B------:R-:W-:Y:S05]  /*8670*/  BRA `(.L_x_147) ;  /* 0xffffffbc00647947 */ /* 0x000fea000383ffff */
.L_x_73:
[----:B-1----:R-:W-:-:S07]  /*8680*/  MOV R0, UR4 ;  /* 0x0000000400007c02 */ /* 0x002fce0008000f00 */
.L_x_148:
[----:B-1----:R1:W2:Y:S02]  /*8690*/  SYNCS.PHASECHK.TRANS64.TRYWAIT P0, [R0+URZ], R2 ;  /* 0x00000002000075a7 */ /* 0x0022a400080011ff */
[----:B--2---:R-:W-:Y:S05]  /*86a0*/  @!P0 NANOSLEEP.SYNCS 0x989680 ;  /* 0x009896800000895d */ /* 0x004fea0003900000 */
[----:B------:R-:W2:Y:S02]  /*86b0*/  @!P0 SYNCS.PHASECHK.TRANS64 P0, [R0+URZ], R2 ;  /* 0x00000002000085a7 */ /* 0x000ea400080010ff */
[----:B--2---:R-:W-:Y:S05]  /*86c0*/  @!P0 BRA `(.L_x_148) ;  /* 0xfffffffc00f08947 */ /* 0x004fea000383ffff */
[----:B------:R-:W-:Y:S05]  /*86d0*/  BRA `(.L_x_149) ;  /* 0xffffffbc00707947 */ /* 0x000fea000383ffff */
.L_x_78:
[----:B---3--:R3:W1:Y:S02]  /*86e0*/  SYNCS.PHASECHK.TRANS64.TRYWAIT P0, [R12+URZ+0x70], R0 ;  /* 0x000070000c0075a7 */ /* 0x00866400080011ff */
[----:B-1----:R-:W-:Y:S05]  /*86f0*/  @!P0 NANOSLEEP.SYNCS 0x989680 ;  /* 0x009896800000895d */ /* 0x002fea0003900000 */
[----:B------:R-:W1:Y:S02]  /*8700*/  @!P0 SYNCS.PHASECHK.TRANS64 P0, [R12+URZ+0x70], R0 ;  /* 0x000070000c0085a7 */ /* 0x000e6400080010ff */
[----:B-1----:R-:W-:Y:S05]  /*8710*/  @!P0 BRA `(.L_x_78) ;  /* 0xfffffffc00f08947 */ /* 0x002fea000383ffff */
[----:B------:R-:W-:Y:S05]  /*8720*/  BRA `(.L_x_150) ;  /* 0xffffffc000847947 */ /* 0x000fea000383ffff */
.L_x_81:
[----:B-1----:R-:W-:Y:S07]  /*8730*/  MOV R0, UR24 ;  /* 0x0000001800007c02 */ /* 0x002fee0008000f00 */
.L_x_151:
[----:B-1----:R1:W2:Y:S02]  /*8740*/  SYNCS.PHASECHK.TRANS64.TRYWAIT P2, [R0+URZ+0x68], R6 ;  /* 0x00006806000075a7 */ /* 0x0022a400080411ff */
[----:B--2---:R-:W-:Y:S05]  /*8750*/  @!P2 NANOSLEEP.SYNCS 0x989680 ;  /* 0x009896800000a95d */ /* 0x004fea0003900000 */
[----:B------:R-:W2:Y:S02]  /*8760*/  @!P2 SYNCS.PHASECHK.TRANS64 P2, [R0+URZ+0x68], R6 ;  /* 0x000068060000a5a7 */ /* 0x000ea400080410ff */
[----:B--2---:R-:W-:Y:S05]  /*8770*/  @!P2 BRA `(.L_x_151) ;  /* 0xfffffffc00f0a947 */ /* 0x004fea000383ffff */
[----:B------:R-:W-:Y:S05]  /*8780*/  BRA `(.L_x_80) ;  /* 0xffffffc400e87947 */ /* 0x000fea000383ffff */
.L_x_84:
[----:B------:R-:W-:Y:S07]  /*8790*/  MOV R0, UR4 ;  /* 0x0000000400007c02 */ /* 0x000fee0008000f00 */
.L_x_152:
[----:B-1----:R1:W2:Y:S02]  /*87a0*/  SYNCS.PHASECHK.TRANS64.TRYWAIT P0, [R0+URZ+0x48], R9 ;  /* 0x00004809000075a7 */ /* 0x0022a400080011ff */
[----:B--2---:R-:W-:Y:S05]  /*87b0*/  @!P0 NANOSLEEP.SYNCS 0x989680 ;  /* 0x009896800000895d */ /* 0x004fea0003900000 */
[----:B------:R-:W2:Y:S02]  /*87c0*/  @!P0 SYNCS.PHASECHK.TRANS64 P0, [R0+URZ+0x48], R9 ;  /* 0x00004809000085a7 */ /* 0x000ea400080010ff */
[----:B--2---:R-:W-:Y:S05]  /*87d0*/  @!P0 BRA `(.L_x_152) ;  /* 0xfffffffc00f08947 */ /* 0x004fea000383ffff */
[----:B------:R-:W-:Y:S05]  /*87e0*/  BRA `(.L_x_153) ;  /* 0xffffffc800487947 */ /* 0x000fea000383ffff */
.L_x_85:
[----:B------:R-:W-:Y:S07]  /*87f0*/  MOV R6, UR5 ;  /* 0x0000000500067c02 */ /* 0x000fee0008000f00 */
.L_x_154:
[----:B-1----:R1:W2:Y:S02]  /*8800*/  SYNCS.PHASECHK.TRANS64.TRYWAIT P0, [R6+URZ+0x48], R0 ;  /* 0x00004800060075a7 */ /* 0x0022a400080011ff */
[----:B--2---:R-:W-:Y:S05]  /*8810*/  @!P0 NANOSLEEP.SYNCS 0x989680 ;  /* 0x009896800000895d */ /* 0x004fea0003900000 */
[----:B------:R-:W2:Y:S02]  /*8820*/  @!P0 SYNCS.PHASECHK.TRANS64 P0, [R6+URZ+0x48], R0 ;  /* 0x00004800060085a7 */ /* 0x000ea400080010ff */
[----:B--2---:R-:W-:Y:S05]  /*8830*/  @!P0 BRA `(.L_x_154) ;  /* 0xfffffffc00f08947 */ /* 0x004fea000383ffff */
[----:B------:R-:W-:Y:S05]  /*8840*/  BRA `(.L_x_155) ;  /* 0xffffffc800a47947 */ /* 0x000fea000383ffff */
.L_x_87:
[----:B------:R-:W-:-:S07]  /*8850*/  MOV R0, UR4 ;  /* 0x0000000400007c02 */ /* 0x000fce0008000f00 */
.L_x_156:
[----:B-1----:R1:W2:Y:S02]  /*8860*/  SYNCS.PHASECHK.TRANS64.TRYWAIT P0, [R0+URZ], R2 ;  /* 0x00000002000075a7 */ /* 0x0022a400080011ff */
[----:B--2---:R-:W-:Y:S05]  /*8870*/  @!P0 NANOSLEEP.SYNCS 0x989680 ;  /* 0x009896800000895d */ /* 0x004fea0003900000 */
[----:B------:R-:W2:Y:S02]  /*8880*/  @!P0 SYNCS.PHASECHK.TRANS64 P0, [R0+URZ], R2 ;  /* 0x00000002000085a7 */ /* 0x000ea400080010ff */
[----:B--2---:R-:W-:Y:S05]  /*8890*/  @!P0 BRA `(.L_x_156) ;  /* 0xfffffffc00f08947 */ /* 0x004fea000383ffff */
[----:B------:R-:W-:Y:S05]  /*88a0*/  BRA `(.L_x_157) ;  /* 0xffffffcc00347947 */ /* 0x000fea000383ffff */
.L_x_88:
[----:B------:R-:W-:-:S07]  /*88b0*/  MOV R0, UR5 ;  /* 0x0000000500007c02 */ /* 0x000fce0008000f00 */
.L_x_158:
[----:B-1----:R1:W2:Y:S02]  /*88c0*/  SYNCS.PHASECHK.TRANS64.TRYWAIT P0, [R0+URZ], R2 ;  /* 0x00000002000075a7 */ /* 0x0022a400080011ff */
[----:B--2---:R-:W-:Y:S05]  /*88d0*/  @!P0 NANOSLEEP.SYNCS 0x989680 ;  /* 0x009896800000895d */ /* 0x004fea0003900000 */
[----:B------:R-:W2:Y:S02]  /*88e0*/  @!P0 SYNCS.PHASECHK.TRANS64 P0, [R0+URZ], R2 ;  /* 0x00000002000085a7 */ /* 0x000ea400080010ff */
[----:B--2---:R-:W-:Y:S05]  /*88f0*/  @!P0 BRA `(.L_x_158) ;  /* 0xfffffffc00f08947 */ /* 0x004fea000383ffff */
[----:B------:R-:W-:Y:S05]  /*8900*/  BRA `(.L_x_159) ;  /* 0xffffffcc00407947 */ /* 0x000fea000383ffff */
.L_x_90:
[----:B-1----:R1:W2:Y:S02]  /*8910*/  SYNCS.PHASECHK.TRANS64.TRYWAIT P0, [R0+URZ+0x70], R2 ;  /* 0x00007002000075a7 */ /* 0x0022a400080011ff */
[----:B--2---:R-:W-:Y:S05]  /*8920*/  @!P0 NANOSLEEP.SYNCS 0x989680 ;  /* 0x009896800000895d */ /* 0x004fea0003900000 */
[----:B------:R-:W2:Y:S02]  /*8930*/  @!P0 SYNCS.PHASECHK.TRANS64 P0, [R0+URZ+0x70], R2 ;  /* 0x00007002000085a7 */ /* 0x000ea400080010ff */
[----:B--2---:R-:W-:Y:S05]  /*8940*/  @!P0 BRA `(.L_x_90) ;  /* 0xfffffffc00f08947 */ /* 0x004fea000383ffff */
[----:B------:R-:W-:Y:S05]  /*8950*/  BRA `(.L_x_160) ;  /* 0xffffffd000307947 */ /* 0x000fea000383ffff */
.L_x_100:
[----:B-1----:R1:W3:Y:S02]  /*8960*/  SYNCS.PHASECHK.TRANS64.TRYWAIT P1, [R2+URZ+0x30], R0 ;  /* 0x00003000020075a7 */ /* 0x0022e400080211ff */
[----:B---3--:R-:W-:Y:S05]  /*8970*/  @!P1 NANOSLEEP.SYNCS 0x989680 ;  /* 0x009896800000995d */ /* 0x008fea0003900000 */
[----:B------:R-:W3:Y:S02]  /*8980*/  @!P1 SYNCS.PHASECHK.TRANS64 P1, [R2+URZ+0x30], R0 ;  /* 0x00003000020095a7 */ /* 0x000ee400080210ff */
[----:B---3--:R-:W-:Y:S05]  /*8990*/  @!P1 BRA `(.L_x_100) ;  /* 0xfffffffc00f09947 */ /* 0x008fea000383ffff */
[----:B------:R-:W-:Y:S05]  /*89a0*/  BRA `(.L_x_99) ;  /* 0xffffffdc00b07947 */ /* 0x000fea000383ffff */
.L_x_102:
[----:B--2---:R2:W3:Y:S02]  /*89b0*/  SYNCS.PHASECHK.TRANS64.TRYWAIT P0, [R71+URZ+0x90], R3 ;  /* 0x00009003470075a7 */ /* 0x0044e400080011ff */
[----:B---3--:R-:W-:Y:S05]  /*89c0*/  @!P0 NANOSLEEP.SYNCS 0x989680 ;  /* 0x009896800000895d */ /* 0x008fea0003900000 */
[----:B------:R-:W3:Y:S02]  /*89d0*/  @!P0 SYNCS.PHASECHK.TRANS64 P0, [R71+URZ+0x90], R3 ;  /* 0x00009003470085a7 */ /* 0x000ee400080010ff */
[----:B---3--:R-:W-:Y:S05]  /*89e0*/  @!P0 BRA `(.L_x_102) ;  /* 0xfffffffc00f08947 */ /* 0x008fea000383ffff */
[----:B------:R-:W-:Y:S05]  /*89f0*/  BRA `(.L_x_101) ;  /* 0xffffffe000287947 */ /* 0x000fea000383ffff */
.L_x_113:
[----:B-1----:R1:W2:Y:S02]  /*8a00*/  SYNCS.PHASECHK.TRANS64.TRYWAIT P0, [R2+URZ+0x30], R74 ;  /* 0x0000304a020075a7 */ /* 0x0022a400080011ff */
[----:B--2---:R-:W-:Y:S05]  /*8a10*/  @!P0 NANOSLEEP.SYNCS 0x989680 ;  /* 0x009896800000895d */ /* 0x004fea0003900000 */
[----:B------:R-:W2:Y:S02]  /*8a20*/  @!P0 SYNCS.PHASECHK.TRANS64 P0, [R2+URZ+0x30], R74 ;  /* 0x0000304a020085a7 */ /* 0x000ea400080010ff */
[----:B--2---:R-:W-:Y:S05]  /*8a30*/  @!P0 BRA `(.L_x_113) ;  /* 0xfffffffc00f08947 */ /* 0x004fea000383ffff */
[----:B------:R-:W-:Y:S05]  /*8a40*/  BRA `(.L_x_112) ;  /* 0xffffffe800747947 */ /* 0x000fea000383ffff */
        .weak           $__internal_0_$__cuda_sm10x_tcgen05_guardrail_trap_col_being_dealloced_not_returned_by_alloc
        .type           $__internal_0_$__cuda_sm10x_tcgen05_guardrail_trap_col_being_dealloced_not_returned_by_alloc,@function
        .size           $__internal_0_$__cuda_sm10x_tcgen05_guardrail_trap_col_being_dealloced_not_returned_by_alloc,($__internal_1_$__cuda_sm10x_tcgen05_guardrail_trap_phase_invalid_during_alloc - $__internal_0_$__cuda_sm10x_tcgen05_guardrail_trap_col_being_dealloced_not_returned_by_alloc)
$__internal_0_$__cuda_sm10x_tcgen05_guardrail_trap_col_being_dealloced_not_returned_by_alloc:
[----:B------:R-:W-:Y:S05]  /*8a50*/  BPT.TRAP 0x1 ;  /* 0x000000040000795c */ /* 0x000fea0000300000 */
[----:B------:R-:W-:-:S04]  /*8a60*/  HFMA2 R3, -RZ, RZ, 0, 0 ;  /* 0x00000000ff037431 */ /* 0x000fc800000001ff */
[----:B------:R-:W-:Y:S05]  /*8a70*/  RET.REL.NODEC R2 `(_ZN7cutlass13device_kernelINS_4gemm6kernel13GemmUniversalIN4cute5tupleIJiiiiEEENS1_10collective13CollectiveMmaINS1_35MainloopSm100TmaUmmaWarpSpecializedILi3ELi2ELi4ENS5_IJNS4_1CILi1EEENSA_ILi2EEESB_EEEEENS5_IJNSA_ILi64EEESF_NSA_ILi128EEEEEENS_10tfloat32_tENS5_IJlSB_lEEESI_SJ_NS4_8TiledMMAINS4_8MMA_AtomIJNS4_17SM100_MMA_TF32_SSISI_SI_fLi64ELi64ELNS4_4UMMA5MajorE0ELSO_0ELNSN_7ScaleInE0ELSP_0EEEEEENS4_6LayoutINS5_IJSB_SB_SB_EEENS5_IJNSA_ILi0EEESU_SU_EEEEENS5_IJNS4_10UnderscoreESX_SX_EEEEENS4_23SM90_TMA_LOAD_MULTICASTENS4_14ComposedLayoutINS4_7SwizzleILi3ELi4ELi3EEENS4_18smem_ptr_flag_bitsILi32EEENSS_INS5_IJNSA_ILi8EEENSA_ILi32EEEEEENS5_IJS17_SB_EEEEEEEvNS4_8identityENS4_13SM90_TMA_LOADES1B_vS1C_EENS_8epilogue10collective18CollectiveEpilogueINS1F_23Sm100TmaWarpSpecializedILi3ELi2ELi16ELb1ELb0EEEJSH_NS5_IJNSS_ISF_SB_EENSS_IS17_SB_EEEEESI_SJ_SI_SJ_NS1F_6fusion15FusionCallbacksIS1J_NS1N_17LinearCombinationISI_fSI_fLNS_15FloatRoundStyleE2EEESH_S1M_JEEENS4_5SM1004TMEM4LOAD26SM100_TMEM_LOAD_16dp128b8xES1D_S1B_NS4_17SM75_U32x4_LDSM_NENS4_14SM90_TMA_STOREES1B_NS4_17SM90_U32x4_STSM_NENS4_39AutoVectorizingCopyWithAssumedAlignmentILi128EEEEEEvvEEEEvNT_6ParamsE) ;  /* 0xffffff7402607950 */ /* 0x000fea0003c3ffff */
        .weak           $__internal_1_$__cuda_sm10x_tcgen05_guardrail_trap_phase_invalid_during_alloc
        .type           $__internal_1_$__cuda_sm10x_tcgen05_guardrail_trap_phase_invalid_during_alloc,@function
        .size           $__internal_1_$__cuda_sm10x_tcgen05_guardrail_trap_phase_invalid_during_alloc,($__internal_2_$__cuda_sm10x_tcgen05_guardrail_trap_unallocated_columns_being_dealloced - $__internal_1_$__cuda_sm10x_tcgen05_guardrail_trap_phase_invalid_during_alloc)
$__internal_1_$__cuda_sm10x_tcgen05_guardrail_trap_phase_invalid_during_alloc:
[----:B------:R-:W-:Y:S05]  /*8a80*/  BPT.TRAP 0x1 ;  /* 0x000000040000795c */ /* 0x000fea0000300000 */
[----:B------:R-:W-:-:S04]  /*8a90*/  MOV R5, 0x0 ;  /* 0x0000000000057802 */ /* 0x000fc80000000f00 */
[----:B------:R-:W-:Y:S05]  /*8aa0*/  RET.REL.NODEC R4 `(_ZN7cutlass13device_kernelINS_4gemm6kernel13GemmUniversalIN4cute5tupleIJiiiiEEENS1_10collective13CollectiveMmaINS1_35MainloopSm100TmaUmmaWarpSpecializedILi3ELi2ELi4ENS5_IJNS4_1CILi1EEENSA_ILi2EEESB_EEEEENS5_IJNSA_ILi64EEESF_NSA_ILi128EEEEEENS_10tfloat32_tENS5_IJlSB_lEEESI_SJ_NS4_8TiledMMAINS4_8MMA_AtomIJNS4_17SM100_MMA_TF32_SSISI_SI_fLi64ELi64ELNS4_4UMMA5MajorE0ELSO_0ELNSN_7ScaleInE0ELSP_0EEEEEENS4_6LayoutINS5_IJSB_SB_SB_EEENS5_IJNSA_ILi0EEESU_SU_EEEEENS5_IJNS4_10UnderscoreESX_SX_EEEEENS4_23SM90_TMA_LOAD_MULTICASTENS4_14ComposedLayoutINS4_7SwizzleILi3ELi4ELi3EEENS4_18smem_ptr_flag_bitsILi32EEENSS_INS5_IJNSA_ILi8EEENSA_ILi32EEEEEENS5_IJS17_SB_EEEEEEEvNS4_8identityENS4_13SM90_TMA_LOADES1B_vS1C_EENS_8epilogue10collective18CollectiveEpilogueINS1F_23Sm100TmaWarpSpecializedILi3ELi2ELi16ELb1ELb0EEEJSH_NS5_IJNSS_ISF_SB_EENSS_IS17_SB_EEEEESI_SJ_SI_SJ_NS1F_6fusion15FusionCallbacksIS1J_NS1N_17LinearCombinationISI_fSI_fLNS_15FloatRoundStyleE2EEESH_S1M_JEEENS4_5SM1004TMEM4LOAD26SM100_TMEM_LOAD_16dp128b8xES1D_S1B_NS4_17SM75_U32x4_LDSM_NENS4_14SM90_TMA_STOREES1B_NS4_17SM90_U32x4_STSM_NENS4_39AutoVectorizingCopyWithAssumedAlignmentILi128EEEEEEvvEEEEvNT_6ParamsE) ;  /* 0xffffff7404547950 */ /* 0x000fea0003c3ffff */
        .weak           $__internal_2_$__cuda_sm10x_tcgen05_guardrail_trap_unallocated_columns_being_dealloced
        .type           $__internal_2_$__cuda_sm10x_tcgen05_guardrail_trap_unallocated_columns_being_dealloced,@function
        .size           $__internal_2_$__cuda_sm10x_tcgen05_guardrail_trap_unallocated_columns_being_dealloced,(.L_x_162 - $__internal_2_$__cuda_sm10x_tcgen05_guardrail_trap_unallocated_columns_being_dealloced)
$__internal_2_$__cuda_sm10x_tcgen05_guardrail_trap_unallocated_columns_being_dealloced:
[----:B------:R-:W-:Y:S05]  /*8ab0*/  BPT.TRAP 0x1 ;  /* 0x000000040000795c */ /* 0x000fea0000300000 */
[----:B------:R-:W-:-:S04]  /*8ac0*/  HFMA2 R3, -RZ, RZ, 0, 0 ;  /* 0x00000000ff037431 */ /* 0x000fc800000001ff */
[----:B------:R-:W-:Y:S05]  /*8ad0*/  RET.REL.NODEC R2 `(_ZN7cutlass13device_kernelINS_4gemm6kernel13GemmUniversalIN4cute5tupleIJiiiiEEENS1_10collective13CollectiveMmaINS1_35MainloopSm100TmaUmmaWarpSpecializedILi3ELi2ELi4ENS5_IJNS4_1CILi1EEENSA_ILi2EEESB_EEEEENS5_IJNSA_ILi64EEESF_NSA_ILi128EEEEEENS_10tfloat32_tENS5_IJlSB_lEEESI_SJ_NS4_8TiledMMAINS4_8MMA_AtomIJNS4_17SM100_MMA_TF32_SSISI_SI_fLi64ELi64ELNS4_4UMMA5MajorE0ELSO_0ELNSN_7ScaleInE0ELSP_0EEEEEENS4_6LayoutINS5_IJSB_SB_SB_EEENS5_IJNSA_ILi0EEESU_SU_EEEEENS5_IJNS4_10UnderscoreESX_SX_EEEEENS4_23SM90_TMA_LOAD_MULTICASTENS4_14ComposedLayoutINS4_7SwizzleILi3ELi4ELi3EEENS4_18smem_ptr_flag_bitsILi32EEENSS_INS5_IJNSA_ILi8EEENSA_ILi32EEEEEENS5_IJS17_SB_EEEEEEEvNS4_8identityENS4_13SM90_TMA_LOADES1B_vS1C_EENS_8epilogue10collective18CollectiveEpilogueINS1F_23Sm100TmaWarpSpecializedILi3ELi2ELi16ELb1ELb0EEEJSH_NS5_IJNSS_ISF_SB_EENSS_IS17_SB_EEEEESI_SJ_SI_SJ_NS1F_6fusion15FusionCallbacksIS1J_NS1N_17LinearCombinationISI_fSI_fLNS_15FloatRoundStyleE2EEESH_S1M_JEEENS4_5SM1004TMEM4LOAD26SM100_TMEM_LOAD_16dp128b8xES1D_S1B_NS4_17SM75_U32x4_LDSM_NENS4_14SM90_TMA_STOREES1B_NS4_17SM90_U32x4_STSM_NENS4_39AutoVectorizingCopyWithAssumedAlignmentILi128EEEEEEvvEEEEvNT_6ParamsE) ;  /* 0xffffff7402487950 */ /* 0x000fea0003c3ffff */
.L_x_161:
[----:B------:R-:W-:-:S00]  /*8ae0*/  BRA `(.L_x_161) ;  /* 0xfffffffc00fc7947 */ /* 0x000fc0000383ffff */
[----:B------:R-:W-:-:S00]  /*8af0*/  NOP ;  /* 0x0000000000007918 */ /* 0x000fc00000000000 */
        /* <DEDUP_REMOVED lines=8> */
.L_x_162:


//--------------------- .nv.global.init           --------------------------
	.section	.nv.global.init,"aw",@progbits
.nv.global.init:
	.type		$str$27,@object
	.size		$str$27,($str$28 - $str$27)
$str$27:
        /*0000*/ 	.byte	0x28, 0x61, 0x64, 0x64, 0x72, 0x65, 0x73, 0x73, 0x20, 0x26, 0x20, 0x6d, 0x61, 0x73, 0x6b, 0x29
        /*0010*/ 	.byte	0x20, 0x3d, 0x3d, 0x20, 0x30, 0x00
	.type		$str$28,@object
	.size		$str$28,($str$26 - $str$28)
$str$28:
        /*0016*/ 	.byte	0x2f, 0x74, 0x6d, 0x70, 0x2f, 0x63, 0x75, 0x74, 0x6c, 0x61, 0x73, 0x73, 0x5f, 0x73, 0x77, 0x65
        /*0026*/ 	.byte	0x65, 0x70, 0x5f, 0x73, 0x72, 0x63, 0x2f, 0x69, 0x6e, 0x63, 0x6c, 0x75, 0x64, 0x65, 0x2f, 0x63
        /*0036*/ 	.byte	0x75, 0x74, 0x65, 0x2f, 0x70, 0x6f, 0x69, 0x6e, 0x74, 0x65, 0x72, 0x5f, 0x66, 0x6c, 0x61, 0x67
        /*0046*/ 	.byte	0x67, 0x65, 0x64, 0x2e, 0x68, 0x70, 0x70, 0x00
	.type		$str$26,@object
	.size		$str$26,($str$25 - $str$26)
$str$26:
        /*004e*/ 	.byte	0x2f, 0x74, 0x6d, 0x70, 0x2f, 0x63, 0x75, 0x74, 0x6c, 0x61, 0x73, 0x73, 0x5f, 0x73, 0x77, 0x65
        /*005e*/ 	.byte	0x65, 0x70, 0x5f, 0x73, 0x72, 0x63, 0x2f, 0x69, 0x6e, 0x63, 0x6c, 0x75, 0x64, 0x65, 0x2f, 0x63
        /*006e*/ 	.byte	0x75, 0x74, 0x65, 0x2f, 0x61, 0x74, 0x6f, 0x6d, 0x2f, 0x63, 0x6f, 0x70, 0x79, 0x5f, 0x74, 0x72
        /*007e*/ 	.byte	0x61, 0x69, 0x74, 0x73, 0x5f, 0x73, 0x6d, 0x31, 0x30, 0x30, 0x2e, 0x68, 0x70, 0x70, 0x00
	.type		$str$25,@object
	.size		$str$25,(__unnamed_1 - $str$25)
$str$25:
        /*008d*/ 	.byte	0x28, 0x28, 0x75, 0x69, 0x6e, 0x74, 0x33, 0x32, 0x5f, 0x74, 0x28, 0x74, 0x68, 0x72, 0x65, 0x61
        /*009d*/ 	.byte	0x64, 0x49, 0x64, 0x78, 0x2e, 0x78, 0x29, 0x20, 0x2f, 0x20, 0x33, 0x32, 0x29, 0x20, 0x25, 0x20
        /*00ad*/ 	.byte	0x34, 0x29, 0x20, 0x3d, 0x3d, 0x20, 0x28, 0x28, 0x28, 0x74, 0x6d, 0x65, 0x6d, 0x5f, 0x61, 0x64
        /*00bd*/ 	.byte	0x64, 0x72, 0x20, 0x3e, 0x3e, 0x20, 0x31, 0x36, 0x29, 0x20, 0x2f, 0x20, 0x33, 0x32, 0x29, 0x20
        /*00cd*/ 	.byte	0x25, 0x20, 0x34, 0x29, 0x00
	.type		__unnamed_1,@object
	.size		__unnamed_1,(__unnamed_2 - __unnamed_1)
__unnamed_1:
        /*00d2*/ 	.byte	0x61, 0x75, 0x74, 0x6f, 0x20, 0x63, 0x75, 0x74, 0x65, 0x3a, 0x3a, 0x61, 0x73, 0x5f, 0x70, 0x6f
        /* <DEDUP_REMOVED lines=24> */
        /*0262*/ 	.byte	0x30, 0x34, 0x38, 0x3e, 0x3e, 0x3e, 0x3e, 0x5d, 0x00
	.type		__unnamed_2,@object
	.size		__unnamed_2,(.L_2 - __unnamed_2)
__unnamed_2:
        /* <DEDUP_REMOVED lines=45> */
        /*053b*/ 	.byte	0x3e, 0x3e, 0x3e, 0x5d, 0x00
.L_2:


//--------------------- .nv.shared._ZN7cutlass13device_kernelINS_4gemm6kernel13GemmUniversalIN4cute5tupleIJiiiiEEENS1_10collective13CollectiveMmaINS1_35MainloopSm100TmaUmmaWarpSpecializedILi3ELi2ELi4ENS5_IJNS4_1CILi1EEENSA_ILi2EEESB_EEEEENS5_IJNSA_ILi64EEESF_NSA_ILi128EEEEEENS_10tfloat32_tENS5_IJlSB_lEEESI_SJ_NS4_8TiledMMAINS4_8MMA_AtomIJNS4_17SM100_MMA_TF32_SSISI_SI_fLi64ELi64ELNS4_4UMMA5MajorE0ELSO_0ELNSN_7ScaleInE0ELSP_0EEEEEENS4_6LayoutINS5_IJSB_SB_SB_EEENS5_IJNSA_ILi0EEESU_SU_EEEEENS5_IJNS4_10UnderscoreESX_SX_EEEEENS4_23SM90_TMA_LOAD_MULTICASTENS4_14ComposedLayoutINS4_7SwizzleILi3ELi4ELi3EEENS4_18smem_ptr_flag_bitsILi32EEENSS_INS5_IJNSA_ILi8EEENSA_ILi32EEEEEENS5_IJS17_SB_EEEEEEEvNS4_8identityENS4_13SM90_TMA_LOADES1B_vS1C_EENS_8epilogue10collective18CollectiveEpilogueINS1F_23Sm100TmaWarpSpecializedILi3ELi2ELi16ELb1ELb0EEEJSH_NS5_IJNSS_ISF_SB_EENSS_IS17_SB_EEEEESI_SJ_SI_SJ_NS1F_6fusion15FusionCallbacksIS1J_NS1N_17LinearCombinationISI_fSI_fLNS_15FloatRoundStyleE2EEESH_S1M_JEEENS4_5SM1004TMEM4LOAD26SM100_TMEM_LOAD_16dp128b8xES1D_S1B_NS4_17SM75_U32x4_LDSM_NENS4_14SM90_TMA_STOREES1B_NS4_17SM90_U32x4_STSM_NENS4_39AutoVectorizingCopyWithAssumedAlignmentILi128EEEEEEvvEEEEvNT_6ParamsE --------------------------
	.section	.nv.shared._ZN7cutlass13device_kernelINS_4gemm6kernel13GemmUniversalIN4cute5tupleIJiiiiEEENS1_10collective13CollectiveMmaINS1_35MainloopSm100TmaUmmaWarpSpecializedILi3ELi2ELi4ENS5_IJNS4_1CILi1EEENSA_ILi2EEESB_EEEEENS5_IJNSA_ILi64EEESF_NSA_ILi128EEEEEENS_10tfloat32_tENS5_IJlSB_lEEESI_SJ_NS4_8TiledMMAINS4_8MMA_AtomIJNS4_17SM100_MMA_TF32_SSISI_SI_fLi64ELi64ELNS4_4UMMA5MajorE0ELSO_0ELNSN_7ScaleInE0ELSP_0EEEEEENS4_6LayoutINS5_IJSB_SB_SB_EEENS5_IJNSA_ILi0EEESU_SU_EEEEENS5_IJNS4_10UnderscoreESX_SX_EEEEENS4_23SM90_TMA_LOAD_MULTICASTENS4_14ComposedLayoutINS4_7SwizzleILi3ELi4ELi3EEENS4_18smem_ptr_flag_bitsILi32EEENSS_INS5_IJNSA_ILi8EEENSA_ILi32EEEEEENS5_IJS17_SB_EEEEEEEvNS4_8identityENS4_13SM90_TMA_LOADES1B_vS1C_EENS_8epilogue10collective18CollectiveEpilogueINS1F_23Sm100TmaWarpSpecializedILi3ELi2ELi16ELb1ELb0EEEJSH_NS5_IJNSS_ISF_SB_EENSS_IS17_SB_EEEEESI_SJ_SI_SJ_NS1F_6fusion15FusionCallbacksIS1J_NS1N_17LinearCombinationISI_fSI_fLNS_15FloatRoundStyleE2EEESH_S1M_JEEENS4_5SM1004TMEM4LOAD26SM100_TMEM_LOAD_16dp128b8xES1D_S1B_NS4_17SM75_U32x4_LDSM_NENS4_14SM90_TMA_STOREES1B_NS4_17SM90_U32x4_STSM_NENS4_39AutoVectorizingCopyWithAssumedAlignmentILi128EEEEEEvvEEEEvNT_6ParamsE,"aw",@nobits
	.sectionflags	@""
	.align	16
	.zero		1024


//--------------------- .nv.shared.reserved.0     --------------------------
	.section	.nv.shared.reserved.0,"aw",@nobits
	.weak		__nv_reservedSMEM_offset_0_alias
	.size		__nv_reservedSMEM_offset_0_alias, 0, 64
	.other		__nv_reservedSMEM_offset_0_alias,@"STO_CUDA_RESERVED_SHARED STV_DEFAULT"
__nv_reservedSMEM_offset_0_alias:
	.zero		0
.nv.shared.reserved.0:
	.zero		64
	.weak		__nv_reservedSMEM_tcgen05_partition
	.type		__nv_reservedSMEM_tcgen05_partition,@object
	.size		__nv_reservedSMEM_tcgen05_partition,(.L_0 - __nv_reservedSMEM_tcgen05_partition)
__nv_reservedSMEM_tcgen05_partition:
	.zero		32
.L_0:


//--------------------- .nv.global                --------------------------
	.section	.nv.global,"aw",@nobits
.nv.global:
	.type		_ZN40_INTERNAL_9880e77c_4_k_cu_2693921e_101044cute1_E,@object
	.size		_ZN40_INTERNAL_9880e77c_4_k_cu_2693921e_101044cute1_E,(_ZN40_INTERNAL_9880e77c_4_k_cu_2693921e_101044cuda3std3__45__cpo6cbeginE - _ZN40_INTERNAL_9880e77c_4_k_cu_2693921e_101044cute1_E)
_ZN40_INTERNAL_9880e77c_4_k_cu_2693921e_101044cute1_E:
	.zero		1
	.type		_ZN40_INTERNAL_9880e77c_4_k_cu_2693921e_101044cuda3std3__45__cpo6cbeginE,@object
	.size		_ZN40_INTERNAL_9880e77c_4_k_cu_2693921e_101044cuda3std3__45__cpo6cbeginE,(_ZN40_INTERNAL_9880e77c_4_k_cu_2693921e_101044cuda3std3__48in_placeE - _ZN40_INTERNAL_9880e77c_4_k_cu_2693921e_101044cuda3std3__45__cpo6cbeginE)
_ZN40_INTERNAL_9880e77c_4_k_cu_2693921e_101044cuda3std3__45__cpo6cbeginE:
	.zero		1
	.type		_ZN40_INTERNAL_9880e77c_4_k_cu_2693921e_101044cuda3std3__48in_placeE,@object
	.size		_ZN40_INTERNAL_9880e77c_4_k_cu_2693921e_101044cuda3std3__48in_placeE,(_ZN40_INTERNAL_9880e77c_4_k_cu_2693921e_101044cuda3std6ranges3__45__cpo9iter_moveE - _ZN40_INTERNAL_9880e77c_4_k_cu_2693921e_101044cuda3std3__48in_placeE)
_ZN40_INTERNAL_9880e77c_4_k_cu_2693921e_101044cuda3std3__48in_placeE:
	.zero		1
	.type		_ZN40_INTERNAL_9880e77c_4_k_cu_2693921e_101044cuda3std6ranges3__45__cpo9iter_moveE,@object
	.size		_ZN40_INTERNAL_9880e77c_4_k_cu_2693921e_101044cuda3std6ranges3__45__cpo9iter_moveE,(_ZN40_INTERNAL_9880e77c_4_k_cu_2693921e_101044cuda3std3__45__cpo5beginE - _ZN40_INTERNAL_9880e77c_4_k_cu_2693921e_101044cuda3std6ranges3__45__cpo9iter_moveE)
_ZN40_INTERNAL_9880e77c_4_k_cu_2693921e_101044cuda3std6ranges3__45__cpo9iter_moveE:
	.zero		1
	.type		_ZN40_INTERNAL_9880e77c_4_k_cu_2693921e_101044cuda3std3__45__cpo5beginE,@object
	.size		_ZN40_INTERNAL_9880e77c_4_k_cu_2693921e_101044cuda3std3__45__cpo5beginE,(_ZN40_INTERNAL_9880e77c_4_k_cu_2693921e_101044cuda3std3__442_GLOBAL__N__9880e77c_4_k_cu_2693921e_101046ignoreE - _ZN40_INTERNAL_9880e77c_4_k_cu_2693921e_101044cuda3std3__45__cpo5beginE)
_ZN40_INTERNAL_9880e77c_4_k_cu_2693921e_101044cuda3std3__45__cpo5beginE:
	.zero		1
	.type		_ZN40_INTERNAL_9880e77c_4_k_cu_2693921e_101044cuda3std3__442_GLOBAL__N__9880e77c_4_k_cu_2693921e_101046ignoreE,@object
	.size		_ZN40_INTERNAL_9880e77c_4_k_cu_2693921e_101044cuda3std3__442_GLOBAL__N__9880e77c_4_k_cu_2693921e_101046ignoreE,(_ZN40_INTERNAL_9880e77c_4_k_cu_2693921e_101044cute7productE - _ZN40_INTERNAL_9880e77c_4_k_cu_2693921e_101044cuda3std3__442_GLOBAL__N__9880e77c_4_k_cu_2693921e_101046ignoreE)
_ZN40_INTERNAL_9880e77c_4_k_cu_2693921e_101044cuda3std3__442_GLOBAL__N__9880e77c_4_k_cu_2693921e_101046ignoreE:
	.zero		1
	.type		_ZN40_INTERNAL_9880e77c_4_k_cu_2693921e_101044cute7productE,@object
	.size		_ZN40_INTERNAL_9880e77c_4_k_cu_2693921e_101044cute7productE,(_ZN40_INTERNAL_9880e77c_4_k_cu_2693921e_101044cuda3std3__45__cpo3endE - _ZN40_INTERNAL_9880e77c_4_k_cu_2693921e_101044cute7productE)
_ZN40_INTERNAL_9880e77c_4_k_cu_2693921e_101044cute7productE:
	.zero		1
	.type		_ZN40_INTERNAL_9880e77c_4_k_cu_2693921e_101044cuda3std3__45__cpo3endE,@object
	.size		_ZN40_INTERNAL_9880e77c_4_k_cu_2693921e_101044cuda3std3__45__cpo3endE,(_ZN40_INTERNAL_9880e77c_4_k_cu_2693921e_101044cuda3std3__419piecewise_constructE - _ZN40_INTERNAL_9880e77c_4_k_cu_2693921e_101044cuda3std3__45__cpo3endE)
_ZN40_INTERNAL_9880e77c_4_k_cu_2693921e_101044cuda3std3__45__cpo3endE:
	.zero		1
	.type		_ZN40_INTERNAL_9880e77c_4_k_cu_2693921e_101044cuda3std3__419piecewise_constructE,@object
	.size		_ZN40_INTERNAL_9880e77c_4_k_cu_2693921e_101044cuda3std3__419piecewise_constructE,(_ZN40_INTERNAL_9880e77c_4_k_cu_2693921e_101044cuda3std3__45__cpo4cendE - _ZN40_INTERNAL_9880e77c_4_k_cu_2693921e_101044cuda3std3__419piecewise_constructE)
_ZN40_INTERNAL_9880e77c_4_k_cu_2693921e_101044cuda3std3__419piecewise_constructE:
	.zero		1
	.type		_ZN40_INTERNAL_9880e77c_4_k_cu_2693921e_101044cuda3std3__45__cpo4cendE,@object
	.size		_ZN40_INTERNAL_9880e77c_4_k_cu_2693921e_101044cuda3std3__45__cpo4cendE,(_ZN40_INTERNAL_9880e77c_4_k_cu_2693921e_101044cuda3std6ranges3__45__cpo4swapE - _ZN40_INTERNAL_9880e77c_4_k_cu_2693921e_101044cuda3std3__45__cpo4cendE)
_ZN40_INTERNAL_9880e77c_4_k_cu_2693921e_101044cuda3std3__45__cpo4cendE:
	.zero		1
	.type		_ZN40_INTERNAL_9880e77c_4_k_cu_2693921e_101044cuda3std6ranges3__45__cpo4swapE,@object
	.size		_ZN40_INTERNAL_9880e77c_4_k_cu_2693921e_101044cuda3std6ranges3__45__cpo4swapE,(.L_10 - _ZN40_INTERNAL_9880e77c_4_k_cu_2693921e_101044cuda3std6ranges3__45__cpo4swapE)
_ZN40_INTERNAL_9880e77c_4_k_cu_2693921e_101044cuda3std6ranges3__45__cpo4swapE:
	.zero		1
.L_10:


//--------------------- .nv.constant0._ZN7cutlass13device_kernelINS_4gemm6kernel13GemmUniversalIN4cute5tupleIJiiiiEEENS1_10collective13CollectiveMmaINS1_35MainloopSm100TmaUmmaWarpSpecializedILi3ELi2ELi4ENS5_IJNS4_1CILi1EEENSA_ILi2EEESB_EEEEENS5_IJNSA_ILi64EEESF_NSA_ILi128EEEEEENS_10tfloat32_tENS5_IJlSB_lEEESI_SJ_NS4_8TiledMMAINS4_8MMA_AtomIJNS4_17SM100_MMA_TF32_SSISI_SI_fLi64ELi64ELNS4_4UMMA5MajorE0ELSO_0ELNSN_7ScaleInE0ELSP_0EEEEEENS4_6LayoutINS5_IJSB_SB_SB_EEENS5_IJNSA_ILi0EEESU_SU_EEEEENS5_IJNS4_10UnderscoreESX_SX_EEEEENS4_23SM90_TMA_LOAD_MULTICASTENS4_14ComposedLayoutINS4_7SwizzleILi3ELi4ELi3EEENS4_18smem_ptr_flag_bitsILi32EEENSS_INS5_IJNSA_ILi8EEENSA_ILi32EEEEEENS5_IJS17_SB_EEEEEEEvNS4_8identityENS4_13SM90_TMA_LOADES1B_vS1C_EENS_8epilogue10collective18CollectiveEpilogueINS1F_23Sm100TmaWarpSpecializedILi3ELi2ELi16ELb1ELb0EEEJSH_NS5_IJNSS_ISF_SB_EENSS_IS17_SB_EEEEESI_SJ_SI_SJ_NS1F_6fusion15FusionCallbacksIS1J_NS1N_17LinearCombinationISI_fSI_fLNS_15FloatRoundStyleE2EEESH_S1M_JEEENS4_5SM1004TMEM4LOAD26SM100_TMEM_LOAD_16dp128b8xES1D_S1B_NS4_17SM75_U32x4_LDSM_NENS4_14SM90_TMA_STOREES1B_NS4_17SM90_U32x4_STSM_NENS4_39AutoVectorizingCopyWithAssumedAlignmentILi128EEEEEEvvEEEEvNT_6ParamsE --------------------------
	.section	.nv.constant0._ZN7cutlass13device_kernelINS_4gemm6kernel13GemmUniversalIN4cute5tupleIJiiiiEEENS1_10collective13CollectiveMmaINS1_35MainloopSm100TmaUmmaWarpSpecializedILi3ELi2ELi4ENS5_IJNS4_1CILi1EEENSA_ILi2EEESB_EEEEENS5_IJNSA_ILi64EEESF_NSA_ILi128EEEEEENS_10tfloat32_tENS5_IJlSB_lEEESI_SJ_NS4_8TiledMMAINS4_8MMA_AtomIJNS4_17SM100_MMA_TF32_SSISI_SI_fLi64ELi64ELNS4_4UMMA5MajorE0ELSO_0ELNSN_7ScaleInE0ELSP_0EEEEEENS4_6LayoutINS5_IJSB_SB_SB_EEENS5_IJNSA_ILi0EEESU_SU_EEEEENS5_IJNS4_10UnderscoreESX_SX_EEEEENS4_23SM90_TMA_LOAD_MULTICASTENS4_14ComposedLayoutINS4_7SwizzleILi3ELi4ELi3EEENS4_18smem_ptr_flag_bitsILi32EEENSS_INS5_IJNSA_ILi8EEENSA_ILi32EEEEEENS5_IJS17_SB_EEEEEEEvNS4_8identityENS4_13SM90_TMA_LOADES1B_vS1C_EENS_8epilogue10collective18CollectiveEpilogueINS1F_23Sm100TmaWarpSpecializedILi3ELi2ELi16ELb1ELb0EEEJSH_NS5_IJNSS_ISF_SB_EENSS_IS17_SB_EEEEESI_SJ_SI_SJ_NS1F_6fusion15FusionCallbacksIS1J_NS1N_17LinearCombinationISI_fSI_fLNS_15FloatRoundStyleE2EEESH_S1M_JEEENS4_5SM1004TMEM4LOAD26SM100_TMEM_LOAD_16dp128b8xES1D_S1B_NS4_17SM75_U32x4_LDSM_NENS4_14SM90_TMA_STOREES1B_NS4_17SM90_U32x4_STSM_NENS4_39AutoVectorizingCopyWithAssumedAlignmentILi128EEEEEEvvEEEEvNT_6ParamsE,"a",@progbits
	.sectionflags	@""
	.align	4
.nv.constant0._ZN7cutlass13device_kernelINS_4gemm6kernel13GemmUniversalIN4cute5tupleIJiiiiEEENS1_10collective13CollectiveMmaINS1_35MainloopSm100TmaUmmaWarpSpecializedILi3ELi2ELi4ENS5_IJNS4_1CILi1EEENSA_ILi2EEESB_EEEEENS5_IJNSA_ILi64EEESF_NSA_ILi128EEEEEENS_10tfloat32_tENS5_IJlSB_lEEESI_SJ_NS4_8TiledMMAINS4_8MMA_AtomIJNS4_17SM100_MMA_TF32_SSISI_SI_fLi64ELi64ELNS4_4UMMA5MajorE0ELSO_0ELNSN_7ScaleInE0ELSP_0EEEEEENS4_6LayoutINS5_IJSB_SB_SB_EEENS5_IJNSA_ILi0EEESU_SU_EEEEENS5_IJNS4_10UnderscoreESX_SX_EEEEENS4_23SM90_TMA_LOAD_MULTICASTENS4_14ComposedLayoutINS4_7SwizzleILi3ELi4ELi3EEENS4_18smem_ptr_flag_bitsILi32EEENSS_INS5_IJNSA_ILi8EEENSA_ILi32EEEEEENS5_IJS17_SB_EEEEEEEvNS4_8identityENS4_13SM90_TMA_LOADES1B_vS1C_EENS_8epilogue10collective18CollectiveEpilogueINS1F_23Sm100TmaWarpSpecializedILi3ELi2ELi16ELb1ELb0EEEJSH_NS5_IJNSS_ISF_SB_EENSS_IS17_SB_EEEEESI_SJ_SI_SJ_NS1F_6fusion15FusionCallbacksIS1J_NS1N_17LinearCombinationISI_fSI_fLNS_15FloatRoundStyleE2EEESH_S1M_JEEENS4_5SM1004TMEM4LOAD26SM100_TMEM_LOAD_16dp128b8xES1D_S1B_NS4_17SM75_U32x4_LDSM_NENS4_14SM90_TMA_STOREES1B_NS4_17SM90_U32x4_STSM_NENS4_39AutoVectorizingCopyWithAssumedAlignmentILi128EEEEEEvvEEEEvNT_6ParamsE:
	.zero		2944


//--------------------- SYMBOLS --------------------------

	.type		.nv.reservedSmem.offset0,@object
	.size		.nv.reservedSmem.offset0,0x4
	.type		.nv.reservedSmem.cap,@object
	.size		.nv.reservedSmem.cap,0x4
	.type		__assertfail,@function
